//
// Generated by NVIDIA NVVM Compiler
//
// Compiler Build ID: CL-36424714
// Cuda compilation tools, release 13.0, V13.0.88
// Based on NVVM 20.0.0
//

.version 9.0
.target sm_100
.address_size 64

	// .globl	_Z16reduceNeighboredPiS_j

.visible .entry _Z16reduceNeighboredPiS_j(
	.param .u64 .ptr .align 1 _Z16reduceNeighboredPiS_j_param_0,
	.param .u64 .ptr .align 1 _Z16reduceNeighboredPiS_j_param_1,
	.param .u32 _Z16reduceNeighboredPiS_j_param_2
)
{
	.reg .pred 	%p<6>;
	.reg .b32 	%r<17>;
	.reg .b64 	%rd<13>;

	ld.param.u64 	%rd4, [_Z16reduceNeighboredPiS_j_param_0];
	ld.param.u64 	%rd3, [_Z16reduceNeighboredPiS_j_param_1];
	ld.param.u32 	%r6, [_Z16reduceNeighboredPiS_j_param_2];
	cvta.to.global.u64 	%rd5, %rd4;
	mov.u32 	%r1, %tid.x;
	mov.u32 	%r2, %ctaid.x;
	mov.u32 	%r3, %ntid.x;
	mul.lo.s32 	%r7, %r2, %r3;
	add.s32 	%r8, %r7, %r1;
	mul.wide.u32 	%rd6, %r7, 4;
	add.s64 	%rd1, %rd5, %rd6;
	setp.ge.u32 	%p1, %r8, %r6;
	@%p1 bra 	$L__BB0_8;
	setp.lt.u32 	%p2, %r3, 2;
	@%p2 bra 	$L__BB0_6;
	mul.wide.u32 	%rd7, %r1, 4;
	add.s64 	%rd2, %rd1, %rd7;
	mov.b32 	%r16, 1;
$L__BB0_3:
	shl.b32 	%r5, %r16, 1;
	add.s32 	%r10, %r5, -1;
	and.b32  	%r11, %r10, %r1;
	setp.ne.s32 	%p3, %r11, 0;
	@%p3 bra 	$L__BB0_5;
	mul.wide.s32 	%rd8, %r16, 4;
	add.s64 	%rd9, %rd2, %rd8;
	ld.global.u32 	%r12, [%rd9];
	ld.global.u32 	%r13, [%rd2];
	add.s32 	%r14, %r13, %r12;
	st.global.u32 	[%rd2], %r14;
$L__BB0_5:
	bar.sync 	0;
	setp.lt.u32 	%p4, %r5, %r3;
	mov.u32 	%r16, %r5;
	@%p4 bra 	$L__BB0_3;
$L__BB0_6:
	setp.ne.s32 	%p5, %r1, 0;
	@%p5 bra 	$L__BB0_8;
	ld.global.u32 	%r15, [%rd1];
	cvta.to.global.u64 	%rd10, %rd3;
	mul.wide.u32 	%rd11, %r2, 4;
	add.s64 	%rd12, %rd10, %rd11;
	st.global.u32 	[%rd12], %r15;
$L__BB0_8:
	ret;

}
	// .globl	_Z20reduceNeighboredLessPiS_j
.visible .entry _Z20reduceNeighboredLessPiS_j(
	.param .u64 .ptr .align 1 _Z20reduceNeighboredLessPiS_j_param_0,
	.param .u64 .ptr .align 1 _Z20reduceNeighboredLessPiS_j_param_1,
	.param .u32 _Z20reduceNeighboredLessPiS_j_param_2
)
{
	.reg .pred 	%p<6>;
	.reg .b32 	%r<17>;
	.reg .b64 	%rd<13>;

	ld.param.u64 	%rd3, [_Z20reduceNeighboredLessPiS_j_param_0];
	ld.param.u64 	%rd2, [_Z20reduceNeighboredLessPiS_j_param_1];
	ld.param.u32 	%r7, [_Z20reduceNeighboredLessPiS_j_param_2];
	cvta.to.global.u64 	%rd4, %rd3;
	mov.u32 	%r1, %tid.x;
	mov.u32 	%r2, %ctaid.x;
	mov.u32 	%r3, %ntid.x;
	mul.lo.s32 	%r8, %r2, %r3;
	add.s32 	%r9, %r8, %r1;
	mul.wide.u32 	%rd5, %r8, 4;
	add.s64 	%rd1, %rd4, %rd5;
	setp.ge.u32 	%p1, %r9, %r7;
	@%p1 bra 	$L__BB1_8;
	setp.lt.u32 	%p2, %r3, 2;
	@%p2 bra 	$L__BB1_6;
	mov.b32 	%r16, 1;
$L__BB1_3:
	shl.b32 	%r5, %r16, 1;
	mul.lo.s32 	%r6, %r5, %r1;
	setp.ge.u32 	%p3, %r6, %r3;
	@%p3 bra 	$L__BB1_5;
	add.s32 	%r11, %r6, %r16;
	mul.wide.u32 	%rd6, %r11, 4;
	add.s64 	%rd7, %rd1, %rd6;
	ld.global.u32 	%r12, [%rd7];
	mul.wide.u32 	%rd8, %r6, 4;
	add.s64 	%rd9, %rd1, %rd8;
	ld.global.u32 	%r13, [%rd9];
	add.s32 	%r14, %r13, %r12;
	st.global.u32 	[%rd9], %r14;
$L__BB1_5:
	bar.sync 	0;
	setp.lt.u32 	%p4, %r5, %r3;
	mov.u32 	%r16, %r5;
	@%p4 bra 	$L__BB1_3;
$L__BB1_6:
	setp.ne.s32 	%p5, %r1, 0;
	@%p5 bra 	$L__BB1_8;
	ld.global.u32 	%r15, [%rd1];
	cvta.to.global.u64 	%rd10, %rd2;
	mul.wide.u32 	%rd11, %r2, 4;
	add.s64 	%rd12, %rd10, %rd11;
	st.global.u32 	[%rd12], %r15;
$L__BB1_8:
	ret;

}
	// .globl	_Z17reduceInterleavedPiS_j
.visible .entry _Z17reduceInterleavedPiS_j(
	.param .u64 .ptr .align 1 _Z17reduceInterleavedPiS_j_param_0,
	.param .u64 .ptr .align 1 _Z17reduceInterleavedPiS_j_param_1,
	.param .u32 _Z17reduceInterleavedPiS_j_param_2
)
{
	.reg .pred 	%p<6>;
	.reg .b32 	%r<14>;
	.reg .b64 	%rd<13>;

	ld.param.u64 	%rd4, [_Z17reduceInterleavedPiS_j_param_0];
	ld.param.u64 	%rd3, [_Z17reduceInterleavedPiS_j_param_1];
	ld.param.u32 	%r6, [_Z17reduceInterleavedPiS_j_param_2];
	cvta.to.global.u64 	%rd5, %rd4;
	mov.u32 	%r1, %tid.x;
	mov.u32 	%r2, %ctaid.x;
	mov.u32 	%r13, %ntid.x;
	mul.lo.s32 	%r7, %r2, %r13;
	add.s32 	%r8, %r7, %r1;
	mul.wide.u32 	%rd6, %r7, 4;
	add.s64 	%rd1, %rd5, %rd6;
	setp.ge.u32 	%p1, %r8, %r6;
	@%p1 bra 	$L__BB2_8;
	setp.lt.u32 	%p2, %r13, 2;
	@%p2 bra 	$L__BB2_6;
	mul.wide.u32 	%rd7, %r1, 4;
	add.s64 	%rd2, %rd1, %rd7;
$L__BB2_3:
	shr.u32 	%r5, %r13, 1;
	setp.ge.u32 	%p3, %r1, %r5;
	@%p3 bra 	$L__BB2_5;
	mul.wide.u32 	%rd8, %r5, 4;
	add.s64 	%rd9, %rd2, %rd8;
	ld.global.u32 	%r9, [%rd9];
	ld.global.u32 	%r10, [%rd2];
	add.s32 	%r11, %r10, %r9;
	st.global.u32 	[%rd2], %r11;
$L__BB2_5:
	bar.sync 	0;
	setp.gt.u32 	%p4, %r13, 3;
	mov.u32 	%r13, %r5;
	@%p4 bra 	$L__BB2_3;
$L__BB2_6:
	setp.ne.s32 	%p5, %r1, 0;
	@%p5 bra 	$L__BB2_8;
	ld.global.u32 	%r12, [%rd1];
	cvta.to.global.u64 	%rd10, %rd3;
	mul.wide.u32 	%rd11, %r2, 4;
	add.s64 	%rd12, %rd10, %rd11;
	st.global.u32 	[%rd12], %r12;
$L__BB2_8:
	ret;

}
	// .globl	_Z16reduceUnrolling2PiS_j
.visible .entry _Z16reduceUnrolling2PiS_j(
	.param .u64 .ptr .align 1 _Z16reduceUnrolling2PiS_j_param_0,
	.param .u64 .ptr .align 1 _Z16reduceUnrolling2PiS_j_param_1,
	.param .u32 _Z16reduceUnrolling2PiS_j_param_2
)
{
	.reg .pred 	%p<6>;
	.reg .b32 	%r<19>;
	.reg .b64 	%rd<18>;

	ld.param.u64 	%rd6, [_Z16reduceUnrolling2PiS_j_param_0];
	ld.param.u64 	%rd5, [_Z16reduceUnrolling2PiS_j_param_1];
	ld.param.u32 	%r8, [_Z16reduceUnrolling2PiS_j_param_2];
	cvta.to.global.u64 	%rd1, %rd6;
	mov.u32 	%r1, %tid.x;
	mov.u32 	%r2, %ctaid.x;
	mov.u32 	%r18, %ntid.x;
	mul.lo.s32 	%r9, %r18, %r2;
	shl.b32 	%r10, %r9, 1;
	add.s32 	%r4, %r10, %r1;
	cvt.u64.u32 	%rd2, %r10;
	add.s32 	%r5, %r4, %r18;
	setp.ge.u32 	%p1, %r5, %r8;
	@%p1 bra 	$L__BB3_2;
	mul.wide.u32 	%rd7, %r5, 4;
	add.s64 	%rd8, %rd1, %rd7;
	ld.global.u32 	%r11, [%rd8];
	mul.wide.u32 	%rd9, %r4, 4;
	add.s64 	%rd10, %rd1, %rd9;
	ld.global.u32 	%r12, [%rd10];
	add.s32 	%r13, %r12, %r11;
	st.global.u32 	[%rd10], %r13;
$L__BB3_2:
	shl.b64 	%rd11, %rd2, 2;
	add.s64 	%rd3, %rd1, %rd11;
	bar.sync 	0;
	setp.lt.u32 	%p2, %r18, 2;
	@%p2 bra 	$L__BB3_7;
	mul.wide.u32 	%rd12, %r1, 4;
	add.s64 	%rd4, %rd3, %rd12;
$L__BB3_4:
	shr.u32 	%r7, %r18, 1;
	setp.ge.u32 	%p3, %r1, %r7;
	@%p3 bra 	$L__BB3_6;
	mul.wide.u32 	%rd13, %r7, 4;
	add.s64 	%rd14, %rd4, %rd13;
	ld.global.u32 	%r14, [%rd14];
	ld.global.u32 	%r15, [%rd4];
	add.s32 	%r16, %r15, %r14;
	st.global.u32 	[%rd4], %r16;
$L__BB3_6:
	bar.sync 	0;
	setp.gt.u32 	%p4, %r18, 3;
	mov.u32 	%r18, %r7;
	@%p4 bra 	$L__BB3_4;
$L__BB3_7:
	setp.ne.s32 	%p5, %r1, 0;
	@%p5 bra 	$L__BB3_9;
	ld.global.u32 	%r17, [%rd3];
	cvta.to.global.u64 	%rd15, %rd5;
	mul.wide.u32 	%rd16, %r2, 4;
	add.s64 	%rd17, %rd15, %rd16;
	st.global.u32 	[%rd17], %r17;
$L__BB3_9:
	ret;

}
	// .globl	_Z16reduceUnrolling8PiS_j
.visible .entry _Z16reduceUnrolling8PiS_j(
	.param .u64 .ptr .align 1 _Z16reduceUnrolling8PiS_j_param_0,
	.param .u64 .ptr .align 1 _Z16reduceUnrolling8PiS_j_param_1,
	.param .u32 _Z16reduceUnrolling8PiS_j_param_2
)
{
	.reg .pred 	%p<6>;
	.reg .b32 	%r<37>;
	.reg .b64 	%rd<30>;

	ld.param.u64 	%rd6, [_Z16reduceUnrolling8PiS_j_param_0];
	ld.param.u64 	%rd5, [_Z16reduceUnrolling8PiS_j_param_1];
	ld.param.u32 	%r8, [_Z16reduceUnrolling8PiS_j_param_2];
	cvta.to.global.u64 	%rd1, %rd6;
	mov.u32 	%r1, %tid.x;
	mov.u32 	%r2, %ctaid.x;
	mov.u32 	%r36, %ntid.x;
	mul.lo.s32 	%r9, %r36, %r2;
	shl.b32 	%r10, %r9, 3;
	add.s32 	%r4, %r10, %r1;
	cvt.u64.u32 	%rd2, %r10;
	mad.lo.s32 	%r5, %r36, 7, %r4;
	setp.ge.u32 	%p1, %r5, %r8;
	@%p1 bra 	$L__BB4_2;
	mul.wide.u32 	%rd7, %r4, 4;
	add.s64 	%rd8, %rd1, %rd7;
	ld.global.u32 	%r11, [%rd8];
	mad.lo.s32 	%r12, %r36, -6, %r5;
	mul.wide.u32 	%rd9, %r12, 4;
	add.s64 	%rd10, %rd1, %rd9;
	ld.global.u32 	%r13, [%rd10];
	add.s32 	%r14, %r12, %r36;
	mul.wide.u32 	%rd11, %r14, 4;
	add.s64 	%rd12, %rd1, %rd11;
	ld.global.u32 	%r15, [%rd12];
	add.s32 	%r16, %r14, %r36;
	mul.wide.u32 	%rd13, %r16, 4;
	add.s64 	%rd14, %rd1, %rd13;
	ld.global.u32 	%r17, [%rd14];
	add.s32 	%r18, %r16, %r36;
	mul.wide.u32 	%rd15, %r18, 4;
	add.s64 	%rd16, %rd1, %rd15;
	ld.global.u32 	%r19, [%rd16];
	add.s32 	%r20, %r18, %r36;
	mul.wide.u32 	%rd17, %r20, 4;
	add.s64 	%rd18, %rd1, %rd17;
	ld.global.u32 	%r21, [%rd18];
	add.s32 	%r22, %r20, %r36;
	mul.wide.u32 	%rd19, %r22, 4;
	add.s64 	%rd20, %rd1, %rd19;
	ld.global.u32 	%r23, [%rd20];
	mul.wide.u32 	%rd21, %r5, 4;
	add.s64 	%rd22, %rd1, %rd21;
	ld.global.u32 	%r24, [%rd22];
	add.s32 	%r25, %r13, %r11;
	add.s32 	%r26, %r25, %r15;
	add.s32 	%r27, %r26, %r17;
	add.s32 	%r28, %r27, %r19;
	add.s32 	%r29, %r28, %r21;
	add.s32 	%r30, %r29, %r23;
	add.s32 	%r31, %r30, %r24;
	st.global.u32 	[%rd8], %r31;
$L__BB4_2:
	shl.b64 	%rd23, %rd2, 2;
	add.s64 	%rd3, %rd1, %rd23;
	bar.sync 	0;
	setp.lt.u32 	%p2, %r36, 2;
	@%p2 bra 	$L__BB4_7;
	mul.wide.u32 	%rd24, %r1, 4;
	add.s64 	%rd4, %rd3, %rd24;
$L__BB4_4:
	shr.u32 	%r7, %r36, 1;
	setp.ge.u32 	%p3, %r1, %r7;
	@%p3 bra 	$L__BB4_6;
	mul.wide.u32 	%rd25, %r7, 4;
	add.s64 	%rd26, %rd4, %rd25;
	ld.global.u32 	%r32, [%rd26];
	ld.global.u32 	%r33, [%rd4];
	add.s32 	%r34, %r33, %r32;
	st.global.u32 	[%rd4], %r34;
$L__BB4_6:
	bar.sync 	0;
	setp.gt.u32 	%p4, %r36, 3;
	mov.u32 	%r36, %r7;
	@%p4 bra 	$L__BB4_4;
$L__BB4_7:
	setp.ne.s32 	%p5, %r1, 0;
	@%p5 bra 	$L__BB4_9;
	ld.global.u32 	%r35, [%rd3];
	cvta.to.global.u64 	%rd27, %rd5;
	mul.wide.u32 	%rd28, %r2, 4;
	add.s64 	%rd29, %rd27, %rd28;
	st.global.u32 	[%rd29], %r35;
$L__BB4_9:
	ret;

}
	// .globl	_Z18reduceUnrollWarps8PiS_j
.visible .entry _Z18reduceUnrollWarps8PiS_j(
	.param .u64 .ptr .align 1 _Z18reduceUnrollWarps8PiS_j_param_0,
	.param .u64 .ptr .align 1 _Z18reduceUnrollWarps8PiS_j_param_1,
	.param .u32 _Z18reduceUnrollWarps8PiS_j_param_2
)
{
	.reg .pred 	%p<7>;
	.reg .b32 	%r<55>;
	.reg .b64 	%rd<30>;

	ld.param.u64 	%rd6, [_Z18reduceUnrollWarps8PiS_j_param_0];
	ld.param.u64 	%rd5, [_Z18reduceUnrollWarps8PiS_j_param_1];
	ld.param.u32 	%r8, [_Z18reduceUnrollWarps8PiS_j_param_2];
	cvta.to.global.u64 	%rd1, %rd6;
	mov.u32 	%r1, %tid.x;
	mov.u32 	%r2, %ctaid.x;
	mov.u32 	%r54, %ntid.x;
	mul.lo.s32 	%r9, %r54, %r2;
	shl.b32 	%r10, %r9, 3;
	add.s32 	%r4, %r10, %r1;
	cvt.u64.u32 	%rd2, %r10;
	mad.lo.s32 	%r5, %r54, 7, %r4;
	setp.ge.u32 	%p1, %r5, %r8;
	@%p1 bra 	$L__BB5_2;
	mul.wide.u32 	%rd7, %r4, 4;
	add.s64 	%rd8, %rd1, %rd7;
	ld.global.u32 	%r11, [%rd8];
	mad.lo.s32 	%r12, %r54, -6, %r5;
	mul.wide.u32 	%rd9, %r12, 4;
	add.s64 	%rd10, %rd1, %rd9;
	ld.global.u32 	%r13, [%rd10];
	add.s32 	%r14, %r12, %r54;
	mul.wide.u32 	%rd11, %r14, 4;
	add.s64 	%rd12, %rd1, %rd11;
	ld.global.u32 	%r15, [%rd12];
	add.s32 	%r16, %r14, %r54;
	mul.wide.u32 	%rd13, %r16, 4;
	add.s64 	%rd14, %rd1, %rd13;
	ld.global.u32 	%r17, [%rd14];
	add.s32 	%r18, %r16, %r54;
	mul.wide.u32 	%rd15, %r18, 4;
	add.s64 	%rd16, %rd1, %rd15;
	ld.global.u32 	%r19, [%rd16];
	add.s32 	%r20, %r18, %r54;
	mul.wide.u32 	%rd17, %r20, 4;
	add.s64 	%rd18, %rd1, %rd17;
	ld.global.u32 	%r21, [%rd18];
	add.s32 	%r22, %r20, %r54;
	mul.wide.u32 	%rd19, %r22, 4;
	add.s64 	%rd20, %rd1, %rd19;
	ld.global.u32 	%r23, [%rd20];
	mul.wide.u32 	%rd21, %r5, 4;
	add.s64 	%rd22, %rd1, %rd21;
	ld.global.u32 	%r24, [%rd22];
	add.s32 	%r25, %r13, %r11;
	add.s32 	%r26, %r25, %r15;
	add.s32 	%r27, %r26, %r17;
	add.s32 	%r28, %r27, %r19;
	add.s32 	%r29, %r28, %r21;
	add.s32 	%r30, %r29, %r23;
	add.s32 	%r31, %r30, %r24;
	st.global.u32 	[%rd8], %r31;
$L__BB5_2:
	shl.b64 	%rd23, %rd2, 2;
	add.s64 	%rd3, %rd1, %rd23;
	bar.sync 	0;
	setp.lt.u32 	%p2, %r54, 66;
	mul.wide.u32 	%rd24, %r1, 4;
	add.s64 	%rd4, %rd3, %rd24;
	@%p2 bra 	$L__BB5_6;
$L__BB5_3:
	shr.u32 	%r7, %r54, 1;
	setp.ge.u32 	%p3, %r1, %r7;
	@%p3 bra 	$L__BB5_5;
	mul.wide.u32 	%rd25, %r7, 4;
	add.s64 	%rd26, %rd4, %rd25;
	ld.global.u32 	%r32, [%rd26];
	ld.global.u32 	%r33, [%rd4];
	add.s32 	%r34, %r33, %r32;
	st.global.u32 	[%rd4], %r34;
$L__BB5_5:
	bar.sync 	0;
	setp.gt.u32 	%p4, %r54, 131;
	mov.u32 	%r54, %r7;
	@%p4 bra 	$L__BB5_3;
$L__BB5_6:
	setp.gt.u32 	%p5, %r1, 31;
	@%p5 bra 	$L__BB5_9;
	ld.volatile.global.u32 	%r35, [%rd4+128];
	ld.volatile.global.u32 	%r36, [%rd4];
	add.s32 	%r37, %r36, %r35;
	st.volatile.global.u32 	[%rd4], %r37;
	ld.volatile.global.u32 	%r38, [%rd4+64];
	ld.volatile.global.u32 	%r39, [%rd4];
	add.s32 	%r40, %r39, %r38;
	st.volatile.global.u32 	[%rd4], %r40;
	ld.volatile.global.u32 	%r41, [%rd4+32];
	ld.volatile.global.u32 	%r42, [%rd4];
	add.s32 	%r43, %r42, %r41;
	st.volatile.global.u32 	[%rd4], %r43;
	ld.volatile.global.u32 	%r44, [%rd4+16];
	ld.volatile.global.u32 	%r45, [%rd4];
	add.s32 	%r46, %r45, %r44;
	st.volatile.global.u32 	[%rd4], %r46;
	ld.volatile.global.u32 	%r47, [%rd4+8];
	ld.volatile.global.u32 	%r48, [%rd4];
	add.s32 	%r49, %r48, %r47;
	st.volatile.global.u32 	[%rd4], %r49;
	ld.volatile.global.u32 	%r50, [%rd4+4];
	ld.volatile.global.u32 	%r51, [%rd4];
	add.s32 	%r52, %r51, %r50;
	st.volatile.global.u32 	[%rd4], %r52;
	setp.ne.s32 	%p6, %r1, 0;
	@%p6 bra 	$L__BB5_9;
	ld.global.u32 	%r53, [%rd3];
	cvta.to.global.u64 	%rd27, %rd5;
	mul.wide.u32 	%rd28, %r2, 4;
	add.s64 	%rd29, %rd27, %rd28;
	st.global.u32 	[%rd29], %r53;
$L__BB5_9:
	ret;

}
	// .globl	_Z6warmupPiS_j
.visible .entry _Z6warmupPiS_j(
	.param .u64 .ptr .align 1 _Z6warmupPiS_j_param_0,
	.param .u64 .ptr .align 1 _Z6warmupPiS_j_param_1,
	.param .u32 _Z6warmupPiS_j_param_2
)
{
	.reg .pred 	%p<5>;
	.reg .b32 	%r<17>;
	.reg .b64 	%rd<13>;

	ld.param.u64 	%rd4, [_Z6warmupPiS_j_param_0];
	ld.param.u64 	%rd3, [_Z6warmupPiS_j_param_1];
	ld.param.u32 	%r6, [_Z6warmupPiS_j_param_2];
	cvta.to.global.u64 	%rd5, %rd4;
	mov.u32 	%r1, %tid.x;
	mov.u32 	%r2, %ctaid.x;
	mov.u32 	%r3, %ntid.x;
	mul.lo.s32 	%r7, %r2, %r3;
	add.s32 	%r8, %r7, %r1;
	mul.wide.u32 	%rd6, %r7, 4;
	add.s64 	%rd1, %rd5, %rd6;
	setp.ge.u32 	%p1, %r8, %r6;
	@%p1 bra 	$L__BB6_7;
	mul.wide.u32 	%rd7, %r1, 4;
	add.s64 	%rd2, %rd1, %rd7;
	mov.b32 	%r16, 1;
$L__BB6_2:
	shl.b32 	%r5, %r16, 1;
	add.s32 	%r10, %r5, -1;
	and.b32  	%r11, %r10, %r1;
	setp.ne.s32 	%p2, %r11, 0;
	@%p2 bra 	$L__BB6_4;
	mul.wide.s32 	%rd8, %r16, 4;
	add.s64 	%rd9, %rd2, %rd8;
	ld.global.u32 	%r12, [%rd9];
	ld.global.u32 	%r13, [%rd2];
	add.s32 	%r14, %r13, %r12;
	st.global.u32 	[%rd2], %r14;
$L__BB6_4:
	bar.sync 	0;
	setp.le.u32 	%p3, %r5, %r3;
	mov.u32 	%r16, %r5;
	@%p3 bra 	$L__BB6_2;
	setp.ne.s32 	%p4, %r1, 0;
	@%p4 bra 	$L__BB6_7;
	ld.global.u32 	%r15, [%rd1];
	cvta.to.global.u64 	%rd10, %rd3;
	mul.wide.u32 	%rd11, %r2, 4;
	add.s64 	%rd12, %rd10, %rd11;
	st.global.u32 	[%rd12], %r15;
$L__BB6_7:
	ret;

}


// ===== COMPILED SASS (sm_100) =====

	.target	sm_100

	.elftype	@"ET_EXEC"


//--------------------- .note.nv.tkinfo           --------------------------
	.section	.note.nv.tkinfo,"",@"SHT_NOTE"
	.sectionflags	@"SHF_NOTE_NV_TKINFO"
	.tkinfo
        /*0018*/ 	.word	0x00000002
        /*0030*/ 	.string	""
        /*0030*/ 	.string	"ptxas"
        /*0030*/ 	.string	"Cuda compilation tools, release 13.0, V13.0.88"
        /*0030*/ 	.string	"Build cuda_13.0.r13.0/compiler.36424714_0"
        /*0030*/ 	.string	"-arch sm_100 -m 64 "



//--------------------- .note.nv.cuinfo           --------------------------
	.section	.note.nv.cuinfo,"",@"SHT_NOTE"
	.sectionflags	@"SHF_NOTE_NV_CUINFO"
        /*0018*/ 	.short	0x0002
        /*001a*/ 	.short	0x0064
        /*001c*/ 	.short	0x0082
	.zero		2


//--------------------- .nv.info                  --------------------------
	.section	.nv.info,"",@"SHT_CUDA_INFO"
	.align	4


	//----- nvinfo : EIATTR_REGCOUNT
	.align		4
        /*0000*/ 	.byte	0x04, 0x2f
        /*0002*/ 	.short	(.L_1 - .L_0)
	.align		4
.L_0:
        /*0004*/ 	.word	index@(_Z16reduceNeighboredPiS_j)
        /*0008*/ 	.word	0x00000010


	//----- nvinfo : EIATTR_FRAME_SIZE
	.align		4
.L_1:
        /*000c*/ 	.byte	0x04, 0x11
        /*000e*/ 	.short	(.L_3 - .L_2)
	.align		4
.L_2:
        /*0010*/ 	.word	index@(_Z16reduceNeighboredPiS_j)
        /*0014*/ 	.word	0x00000000


	//----- nvinfo : EIATTR_REGCOUNT
	.align		4
.L_3:
        /*0018*/ 	.byte	0x04, 0x2f
        /*001a*/ 	.short	(.L_5 - .L_4)
	.align		4
.L_4:
        /*001c*/ 	.word	index@(_Z20reduceNeighboredLessPiS_j)
        /*0020*/ 	.word	0x0000000e


	//----- nvinfo : EIATTR_FRAME_SIZE
	.align		4
.L_5:
        /*0024*/ 	.byte	0x04, 0x11
        /*0026*/ 	.short	(.L_7 - .L_6)
	.align		4
.L_6:
        /*0028*/ 	.word	index@(_Z20reduceNeighboredLessPiS_j)
        /*002c*/ 	.word	0x00000000


	//----- nvinfo : EIATTR_REGCOUNT
	.align		4
.L_7:
        /*0030*/ 	.byte	0x04, 0x2f
        /*0032*/ 	.short	(.L_9 - .L_8)
	.align		4
.L_8:
        /*0034*/ 	.word	index@(_Z17reduceInterleavedPiS_j)
        /*0038*/ 	.word	0x00000010


	//----- nvinfo : EIATTR_FRAME_SIZE
	.align		4
.L_9:
        /*003c*/ 	.byte	0x04, 0x11
        /*003e*/ 	.short	(.L_11 - .L_10)
	.align		4
.L_10:
        /*0040*/ 	.word	index@(_Z17reduceInterleavedPiS_j)
        /*0044*/ 	.word	0x00000000


	//----- nvinfo : EIATTR_REGCOUNT
	.align		4
.L_11:
        /*0048*/ 	.byte	0x04, 0x2f
        /*004a*/ 	.short	(.L_13 - .L_12)
	.align		4
.L_12:
        /*004c*/ 	.word	index@(_Z16reduceUnrolling2PiS_j)
        /*0050*/ 	.word	0x00000010


	//----- nvinfo : EIATTR_FRAME_SIZE
	.align		4
.L_13:
        /*0054*/ 	.byte	0x04, 0x11
        /*0056*/ 	.short	(.L_15 - .L_14)
	.align		4
.L_14:
        /*0058*/ 	.word	index@(_Z16reduceUnrolling2PiS_j)
        /*005c*/ 	.word	0x00000000


	//----- nvinfo : EIATTR_REGCOUNT
	.align		4
.L_15:
        /*0060*/ 	.byte	0x04, 0x2f
        /*0062*/ 	.short	(.L_17 - .L_16)
	.align		4
.L_16:
        /*0064*/ 	.word	index@(_Z16reduceUnrolling8PiS_j)
        /*0068*/ 	.word	0x0000001c


	//----- nvinfo : EIATTR_FRAME_SIZE
	.align		4
.L_17:
        /*006c*/ 	.byte	0x04, 0x11
        /*006e*/ 	.short	(.L_19 - .L_18)
	.align		4
.L_18:
        /*0070*/ 	.word	index@(_Z16reduceUnrolling8PiS_j)
        /*0074*/ 	.word	0x00000000


	//----- nvinfo : EIATTR_REGCOUNT
	.align		4
.L_19:
        /*0078*/ 	.byte	0x04, 0x2f
        /*007a*/ 	.short	(.L_21 - .L_20)
	.align		4
.L_20:
        /*007c*/ 	.word	index@(_Z18reduceUnrollWarps8PiS_j)
        /*0080*/ 	.word	0x0000001c


	//----- nvinfo : EIATTR_FRAME_SIZE
	.align		4
.L_21:
        /*0084*/ 	.byte	0x04, 0x11
        /*0086*/ 	.short	(.L_23 - .L_22)
	.align		4
.L_22:
        /*0088*/ 	.word	index@(_Z18reduceUnrollWarps8PiS_j)
        /*008c*/ 	.word	0x00000000


	//----- nvinfo : EIATTR_REGCOUNT
	.align		4
.L_23:
        /*0090*/ 	.byte	0x04, 0x2f
        /*0092*/ 	.short	(.L_25 - .L_24)
	.align		4
.L_24:
        /*0094*/ 	.word	index@(_Z6warmupPiS_j)
        /*0098*/ 	.word	0x00000010


	//----- nvinfo : EIATTR_FRAME_SIZE
	.align		4
.L_25:
        /*009c*/ 	.byte	0x04, 0x11
        /*009e*/ 	.short	(.L_27 - .L_26)
	.align		4
.L_26:
        /*00a0*/ 	.word	index@(_Z6warmupPiS_j)
        /*00a4*/ 	.word	0x00000000


	//----- nvinfo : EIATTR_MIN_STACK_SIZE
	.align		4
.L_27:
        /*00a8*/ 	.byte	0x04, 0x12
        /*00aa*/ 	.short	(.L_29 - .L_28)
	.align		4
.L_28:
        /*00ac*/ 	.word	index@(_Z6warmupPiS_j)
        /*00b0*/ 	.word	0x00000000


	//----- nvinfo : EIATTR_MIN_STACK_SIZE
	.align		4
.L_29:
        /*00b4*/ 	.byte	0x04, 0x12
        /*00b6*/ 	.short	(.L_31 - .L_30)
	.align		4
.L_30:
        /*00b8*/ 	.word	index@(_Z18reduceUnrollWarps8PiS_j)
        /*00bc*/ 	.word	0x00000000


	//----- nvinfo : EIATTR_MIN_STACK_SIZE
	.align		4
.L_31:
        /*00c0*/ 	.byte	0x04, 0x12
        /*00c2*/ 	.short	(.L_33 - .L_32)
	.align		4
.L_32:
        /*00c4*/ 	.word	index@(_Z16reduceUnrolling8PiS_j)
        /*00c8*/ 	.word	0x00000000


	//----- nvinfo : EIATTR_MIN_STACK_SIZE
	.align		4
.L_33:
        /*00cc*/ 	.byte	0x04, 0x12
        /*00ce*/ 	.short	(.L_35 - .L_34)
	.align		4
.L_34:
        /*00d0*/ 	.word	index@(_Z16reduceUnrolling2PiS_j)
        /*00d4*/ 	.word	0x00000000


	//----- nvinfo : EIATTR_MIN_STACK_SIZE
	.align		4
.L_35:
        /*00d8*/ 	.byte	0x04, 0x12
        /*00da*/ 	.short	(.L_37 - .L_36)
	.align		4
.L_36:
        /*00dc*/ 	.word	index@(_Z17reduceInterleavedPiS_j)
        /*00e0*/ 	.word	0x00000000


	//----- nvinfo : EIATTR_MIN_STACK_SIZE
	.align		4
.L_37:
        /*00e4*/ 	.byte	0x04, 0x12
        /*00e6*/ 	.short	(.L_39 - .L_38)
	.align		4
.L_38:
        /*00e8*/ 	.word	index@(_Z20reduceNeighboredLessPiS_j)
        /*00ec*/ 	.word	0x00000000


	//----- nvinfo : EIATTR_MIN_STACK_SIZE
	.align		4
.L_39:
        /*00f0*/ 	.byte	0x04, 0x12
        /*00f2*/ 	.short	(.L_41 - .L_40)
	.align		4
.L_40:
        /*00f4*/ 	.word	index@(_Z16reduceNeighboredPiS_j)
        /*00f8*/ 	.word	0x00000000
.L_41:


//--------------------- .nv.compat                --------------------------
	.section	.nv.compat,"",@"SHT_CUDA_COMPAT_INFO"
	.align	4
        /*0000*/ 	.byte	0x02, 0x09, 0x00, 0x00, 0x02, 0x02, 0x01, 0x00, 0x02, 0x05, 0x05, 0x00, 0x03, 0x07, 0x01, 0x01
        /*0010*/ 	.byte	0x02, 0x03, 0x00, 0x00, 0x02, 0x06, 0x01, 0x00, 0x04, 0x0b, 0x08, 0x00, 0x09, 0x00, 0x00, 0x00
        /*0020*/ 	.byte	0x00, 0x00, 0x00, 0x00


//--------------------- .nv.info._Z6warmupPiS_j   --------------------------
	.section	.nv.info._Z6warmupPiS_j,"",@"SHT_CUDA_INFO"
	.sectionflags	@""
	.align	4


	//----- nvinfo : EIATTR_CUDA_API_VERSION
	.align		4
        /*0000*/ 	.byte	0x04, 0x37
        /*0002*/ 	.short	(.L_43 - .L_42)
.L_42:
        /*0004*/ 	.word	0x00000082


	//----- nvinfo : EIATTR_KPARAM_INFO
	.align		4
.L_43:
        /*0008*/ 	.byte	0x04, 0x17
        /*000a*/ 	.short	(.L_45 - .L_44)
.L_44:
        /*000c*/ 	.word	0x00000000
        /*0010*/ 	.short	0x0002
        /*0012*/ 	.short	0x0010
        /*0014*/ 	.byte	0x00, 0xf0, 0x11, 0x00


	//----- nvinfo : EIATTR_KPARAM_INFO
	.align		4
.L_45:
        /*0018*/ 	.byte	0x04, 0x17
        /*001a*/ 	.short	(.L_47 - .L_46)
.L_46:
        /*001c*/ 	.word	0x00000000
        /*0020*/ 	.short	0x0001
        /*0022*/ 	.short	0x0008
        /*0024*/ 	.byte	0x00, 0xf5, 0x21, 0x00


	//----- nvinfo : EIATTR_KPARAM_INFO
	.align		4
.L_47:
        /*0028*/ 	.byte	0x04, 0x17
        /*002a*/ 	.short	(.L_49 - .L_48)
.L_48:
        /*002c*/ 	.word	0x00000000
        /*0030*/ 	.short	0x0000
        /*0032*/ 	.short	0x0000
        /*0034*/ 	.byte	0x00, 0xf5, 0x21, 0x00


	//----- nvinfo : EIATTR_SPARSE_MMA_MASK
	.align		4
.L_49:
        /*0038*/ 	.byte	0x03, 0x50
        /*003a*/ 	.short	0x0000


	//----- nvinfo : EIATTR_MAXREG_COUNT
	.align		4
        /*003c*/ 	.byte	0x03, 0x1b
        /*003e*/ 	.short	0x00ff


	//----- nvinfo : EIATTR_NUM_BARRIERS
	.align		4
        /*0040*/ 	.byte	0x02, 0x4c
        /*0042*/ 	.byte	0x01
	.zero		1


	//----- nvinfo : EIATTR_MERCURY_ISA_VERSION
	.align		4
        /*0044*/ 	.byte	0x03, 0x5f
        /*0046*/ 	.short	0x0101


	//----- nvinfo : EIATTR_VRC_CTA_INIT_COUNT
	.align		4
        /*0048*/ 	.byte	0x02, 0x4a
	.zero		1
	.zero		1


	//----- nvinfo : EIATTR_EXIT_INSTR_OFFSETS
	.align		4
        /*004c*/ 	.byte	0x04, 0x1c
        /*004e*/ 	.short	(.L_51 - .L_50)


	//   ....[0]....
.L_50:
        /*0050*/ 	.word	0x00000090


	//   ....[1]....
        /*0054*/ 	.word	0x000001e0


	//   ....[2]....
        /*0058*/ 	.word	0x00000230


	//----- nvinfo : EIATTR_CRS_STACK_SIZE
	.align		4
.L_51:
        /*005c*/ 	.byte	0x04, 0x1e
        /*005e*/ 	.short	(.L_53 - .L_52)
.L_52:
        /*0060*/ 	.word	0x00000000


	//----- nvinfo : EIATTR_CBANK_PARAM_SIZE
	.align		4
.L_53:
        /*0064*/ 	.byte	0x03, 0x19
        /*0066*/ 	.short	0x0014


	//----- nvinfo : EIATTR_PARAM_CBANK
	.align		4
        /*0068*/ 	.byte	0x04, 0x0a
        /*006a*/ 	.short	(.L_55 - .L_54)
	.align		4
.L_54:
        /*006c*/ 	.word	index@(.nv.constant0._Z6warmupPiS_j)
        /*0070*/ 	.short	0x0380
        /*0072*/ 	.short	0x0014


	//----- nvinfo : EIATTR_SW_WAR
	.align		4
.L_55:
        /*0074*/ 	.byte	0x04, 0x36
        /*0076*/ 	.short	(.L_57 - .L_56)
.L_56:
        /*0078*/ 	.word	0x00000008
.L_57:


//--------------------- .nv.info._Z18reduceUnrollWarps8PiS_j --------------------------
	.section	.nv.info._Z18reduceUnrollWarps8PiS_j,"",@"SHT_CUDA_INFO"
	.sectionflags	@""
	.align	4


	//----- nvinfo : EIATTR_CUDA_API_VERSION
	.align		4
        /*0000*/ 	.byte	0x04, 0x37
        /*0002*/ 	.short	(.L_59 - .L_58)
.L_58:
        /*0004*/ 	.word	0x00000082


	//----- nvinfo : EIATTR_KPARAM_INFO
	.align		4
.L_59:
        /*0008*/ 	.byte	0x04, 0x17
        /*000a*/ 	.short	(.L_61 - .L_60)
.L_60:
        /*000c*/ 	.word	0x00000000
        /*0010*/ 	.short	0x0002
        /*0012*/ 	.short	0x0010
        /*0014*/ 	.byte	0x00, 0xf0, 0x11, 0x00


	//----- nvinfo : EIATTR_KPARAM_INFO
	.align		4
.L_61:
        /*0018*/ 	.byte	0x04, 0x17
        /*001a*/ 	.short	(.L_63 - .L_62)
.L_62:
        /*001c*/ 	.word	0x00000000
        /*0020*/ 	.short	0x0001
        /*0022*/ 	.short	0x0008
        /*0024*/ 	.byte	0x00, 0xf5, 0x21, 0x00


	//----- nvinfo : EIATTR_KPARAM_INFO
	.align		4
.L_63:
        /*0028*/ 	.byte	0x04, 0x17
        /*002a*/ 	.short	(.L_65 - .L_64)
.L_64:
        /*002c*/ 	.word	0x00000000
        /*0030*/ 	.short	0x0000
        /*0032*/ 	.short	0x0000
        /*0034*/ 	.byte	0x00, 0xf5, 0x21, 0x00


	//----- nvinfo : EIATTR_SPARSE_MMA_MASK
	.align		4
.L_65:
        /*0038*/ 	.byte	0x03, 0x50
        /*003a*/ 	.short	0x0000


	//----- nvinfo : EIATTR_MAXREG_COUNT
	.align		4
        /*003c*/ 	.byte	0x03, 0x1b
        /*003e*/ 	.short	0x00ff


	//----- nvinfo : EIATTR_NUM_BARRIERS
	.align		4
        /*0040*/ 	.byte	0x02, 0x4c
        /*0042*/ 	.byte	0x01
	.zero		1


	//----- nvinfo : EIATTR_MERCURY_ISA_VERSION
	.align		4
        /*0044*/ 	.byte	0x03, 0x5f
        /*0046*/ 	.short	0x0101


	//----- nvinfo : EIATTR_VRC_CTA_INIT_COUNT
	.align		4
        /*0048*/ 	.byte	0x02, 0x4a
	.zero		1
	.zero		1


	//----- nvinfo : EIATTR_EXIT_INSTR_OFFSETS
	.align		4
        /*004c*/ 	.byte	0x04, 0x1c
        /*004e*/ 	.short	(.L_67 - .L_66)


	//   ....[0]....
.L_66:
        /*0050*/ 	.word	0x00000400


	//   ....[1]....
        /*0054*/ 	.word	0x000005a0


	//   ....[2]....
        /*0058*/ 	.word	0x000005f0


	//----- nvinfo : EIATTR_CRS_STACK_SIZE
	.align		4
.L_67:
        /*005c*/ 	.byte	0x04, 0x1e
        /*005e*/ 	.short	(.L_69 - .L_68)
.L_68:
        /*0060*/ 	.word	0x00000000


	//----- nvinfo : EIATTR_CBANK_PARAM_SIZE
	.align		4
.L_69:
        /*0064*/ 	.byte	0x03, 0x19
        /*0066*/ 	.short	0x0014


	//----- nvinfo : EIATTR_PARAM_CBANK
	.align		4
        /*0068*/ 	.byte	0x04, 0x0a
        /*006a*/ 	.short	(.L_71 - .L_70)
	.align		4
.L_70:
        /*006c*/ 	.word	index@(.nv.constant0._Z18reduceUnrollWarps8PiS_j)
        /*0070*/ 	.short	0x0380
        /*0072*/ 	.short	0x0014


	//----- nvinfo : EIATTR_SW_WAR
	.align		4
.L_71:
        /*0074*/ 	.byte	0x04, 0x36
        /*0076*/ 	.short	(.L_73 - .L_72)
.L_72:
        /*0078*/ 	.word	0x00000008
.L_73:


//--------------------- .nv.info._Z16reduceUnrolling8PiS_j --------------------------
	.section	.nv.info._Z16reduceUnrolling8PiS_j,"",@"SHT_CUDA_INFO"
	.sectionflags	@""
	.align	4


	//----- nvinfo : EIATTR_CUDA_API_VERSION
	.align		4
        /*0000*/ 	.byte	0x04, 0x37
        /*0002*/ 	.short	(.L_75 - .L_74)
.L_74:
        /*0004*/ 	.word	0x00000082


	//----- nvinfo : EIATTR_KPARAM_INFO
	.align		4
.L_75:
        /*0008*/ 	.byte	0x04, 0x17
        /*000a*/ 	.short	(.L_77 - .L_76)
.L_76:
        /*000c*/ 	.word	0x00000000
        /*0010*/ 	.short	0x0002
        /*0012*/ 	.short	0x0010
        /*0014*/ 	.byte	0x00, 0xf0, 0x11, 0x00


	//----- nvinfo : EIATTR_KPARAM_INFO
	.align		4
.L_77:
        /*0018*/ 	.byte	0x04, 0x17
        /*001a*/ 	.short	(.L_79 - .L_78)
.L_78:
        /*001c*/ 	.word	0x00000000
        /*0020*/ 	.short	0x0001
        /*0022*/ 	.short	0x0008
        /*0024*/ 	.byte	0x00, 0xf5, 0x21, 0x00


	//----- nvinfo : EIATTR_KPARAM_INFO
	.align		4
.L_79:
        /*0028*/ 	.byte	0x04, 0x17
        /*002a*/ 	.short	(.L_81 - .L_80)
.L_80:
        /*002c*/ 	.word	0x00000000
        /*0030*/ 	.short	0x0000
        /*0032*/ 	.short	0x0000
        /*0034*/ 	.byte	0x00, 0xf5, 0x21, 0x00


	//----- nvinfo : EIATTR_SPARSE_MMA_MASK
	.align		4
.L_81:
        /*0038*/ 	.byte	0x03, 0x50
        /*003a*/ 	.short	0x0000


	//----- nvinfo : EIATTR_MAXREG_COUNT
	.align		4
        /*003c*/ 	.byte	0x03, 0x1b
        /*003e*/ 	.short	0x00ff


	//----- nvinfo : EIATTR_NUM_BARRIERS
	.align		4
        /*0040*/ 	.byte	0x02, 0x4c
        /*0042*/ 	.byte	0x01
	.zero		1


	//----- nvinfo : EIATTR_MERCURY_ISA_VERSION
	.align		4
        /*0044*/ 	.byte	0x03, 0x5f
        /*0046*/ 	.short	0x0101


	//----- nvinfo : EIATTR_VRC_CTA_INIT_COUNT
	.align		4
        /*0048*/ 	.byte	0x02, 0x4a
	.zero		1
	.zero		1


	//----- nvinfo : EIATTR_EXIT_INSTR_OFFSETS
	.align		4
        /*004c*/ 	.byte	0x04, 0x1c
        /*004e*/ 	.short	(.L_83 - .L_82)


	//   ....[0]....
.L_82:
        /*0050*/ 	.word	0x00000400


	//   ....[1]....
        /*0054*/ 	.word	0x00000450


	//----- nvinfo : EIATTR_CRS_STACK_SIZE
	.align		4
.L_83:
        /*0058*/ 	.byte	0x04, 0x1e
        /*005a*/ 	.short	(.L_85 - .L_84)
.L_84:
        /*005c*/ 	.word	0x00000000


	//----- nvinfo : EIATTR_CBANK_PARAM_SIZE
	.align		4
.L_85:
        /*0060*/ 	.byte	0x03, 0x19
        /*0062*/ 	.short	0x0014


	//----- nvinfo : EIATTR_PARAM_CBANK
	.align		4
        /*0064*/ 	.byte	0x04, 0x0a
        /*0066*/ 	.short	(.L_87 - .L_86)
	.align		4
.L_86:
        /*0068*/ 	.word	index@(.nv.constant0._Z16reduceUnrolling8PiS_j)
        /*006c*/ 	.short	0x0380
        /*006e*/ 	.short	0x0014


	//----- nvinfo : EIATTR_SW_WAR
	.align		4
.L_87:
        /*0070*/ 	.byte	0x04, 0x36
        /*0072*/ 	.short	(.L_89 - .L_88)
.L_88:
        /*0074*/ 	.word	0x00000008
.L_89:


//--------------------- .nv.info._Z16reduceUnrolling2PiS_j --------------------------
	.section	.nv.info._Z16reduceUnrolling2PiS_j,"",@"SHT_CUDA_INFO"
	.sectionflags	@""
	.align	4


	//----- nvinfo : EIATTR_CUDA_API_VERSION
	.align		4
        /*0000*/ 	.byte	0x04, 0x37
        /*0002*/ 	.short	(.L_91 - .L_90)
.L_90:
        /*0004*/ 	.word	0x00000082


	//----- nvinfo : EIATTR_KPARAM_INFO
	.align		4
.L_91:
        /*0008*/ 	.byte	0x04, 0x17
        /*000a*/ 	.short	(.L_93 - .L_92)
.L_92:
        /*000c*/ 	.word	0x00000000
        /*0010*/ 	.short	0x0002
        /*0012*/ 	.short	0x0010
        /*0014*/ 	.byte	0x00, 0xf0, 0x11, 0x00


	//----- nvinfo : EIATTR_KPARAM_INFO
	.align		4
.L_93:
        /*0018*/ 	.byte	0x04, 0x17
        /*001a*/ 	.short	(.L_95 - .L_94)
.L_94:
        /*001c*/ 	.word	0x00000000
        /*0020*/ 	.short	0x0001
        /*0022*/ 	.short	0x0008
        /*0024*/ 	.byte	0x00, 0xf5, 0x21, 0x00


	//----- nvinfo : EIATTR_KPARAM_INFO
	.align		4
.L_95:
        /*0028*/ 	.byte	0x04, 0x17
        /*002a*/ 	.short	(.L_97 - .L_96)
.L_96:
        /*002c*/ 	.word	0x00000000
        /*0030*/ 	.short	0x0000
        /*0032*/ 	.short	0x0000
        /*0034*/ 	.byte	0x00, 0xf5, 0x21, 0x00


	//----- nvinfo : EIATTR_SPARSE_MMA_MASK
	.align		4
.L_97:
        /*0038*/ 	.byte	0x03, 0x50
        /*003a*/ 	.short	0x0000


	//----- nvinfo : EIATTR_MAXREG_COUNT
	.align		4
        /*003c*/ 	.byte	0x03, 0x1b
        /*003e*/ 	.short	0x00ff


	//----- nvinfo : EIATTR_NUM_BARRIERS
	.align		4
        /*0040*/ 	.byte	0x02, 0x4c
        /*0042*/ 	.byte	0x01
	.zero		1


	//----- nvinfo : EIATTR_MERCURY_ISA_VERSION
	.align		4
        /*0044*/ 	.byte	0x03, 0x5f
        /*0046*/ 	.short	0x0101


	//----- nvinfo : EIATTR_VRC_CTA_INIT_COUNT
	.align		4
        /*0048*/ 	.byte	0x02, 0x4a
	.zero		1
	.zero		1


	//----- nvinfo : EIATTR_EXIT_INSTR_OFFSETS
	.align		4
        /*004c*/ 	.byte	0x04, 0x1c
        /*004e*/ 	.short	(.L_99 - .L_98)


	//   ....[0]....
.L_98:
        /*0050*/ 	.word	0x00000290


	//   ....[1]....
        /*0054*/ 	.word	0x000002e0


	//----- nvinfo : EIATTR_CRS_STACK_SIZE
	.align		4
.L_99:
        /*0058*/ 	.byte	0x04, 0x1e
        /*005a*/ 	.short	(.L_101 - .L_100)
.L_100:
        /*005c*/ 	.word	0x00000000


	//----- nvinfo : EIATTR_CBANK_PARAM_SIZE
	.align		4
.L_101:
        /*0060*/ 	.byte	0x03, 0x19
        /*0062*/ 	.short	0x0014


	//----- nvinfo : EIATTR_PARAM_CBANK
	.align		4
        /*0064*/ 	.byte	0x04, 0x0a
        /*0066*/ 	.short	(.L_103 - .L_102)
	.align		4
.L_102:
        /*0068*/ 	.word	index@(.nv.constant0._Z16reduceUnrolling2PiS_j)
        /*006c*/ 	.short	0x0380
        /*006e*/ 	.short	0x0014


	//----- nvinfo : EIATTR_SW_WAR
	.align		4
.L_103:
        /*0070*/ 	.byte	0x04, 0x36
        /*0072*/ 	.short	(.L_105 - .L_104)
.L_104:
        /*0074*/ 	.word	0x00000008
.L_105:


//--------------------- .nv.info._Z17reduceInterleavedPiS_j --------------------------
	.section	.nv.info._Z17reduceInterleavedPiS_j,"",@"SHT_CUDA_INFO"
	.sectionflags	@""
	.align	4


	//----- nvinfo : EIATTR_CUDA_API_VERSION
	.align		4
        /*0000*/ 	.byte	0x04, 0x37
        /*0002*/ 	.short	(.L_107 - .L_106)
.L_106:
        /*0004*/ 	.word	0x00000082


	//----- nvinfo : EIATTR_KPARAM_INFO
	.align		4
.L_107:
        /*0008*/ 	.byte	0x04, 0x17
        /*000a*/ 	.short	(.L_109 - .L_108)
.L_108:
        /*000c*/ 	.word	0x00000000
        /*0010*/ 	.short	0x0002
        /*0012*/ 	.short	0x0010
        /*0014*/ 	.byte	0x00, 0xf0, 0x11, 0x00


	//----- nvinfo : EIATTR_KPARAM_INFO
	.align		4
.L_109:
        /*0018*/ 	.byte	0x04, 0x17
        /*001a*/ 	.short	(.L_111 - .L_110)
.L_110:
        /*001c*/ 	.word	0x00000000
        /*0020*/ 	.short	0x0001
        /*0022*/ 	.short	0x0008
        /*0024*/ 	.byte	0x00, 0xf5, 0x21, 0x00


	//----- nvinfo : EIATTR_KPARAM_INFO
	.align		4
.L_111:
        /*0028*/ 	.byte	0x04, 0x17
        /*002a*/ 	.short	(.L_113 - .L_112)
.L_112:
        /*002c*/ 	.word	0x00000000
        /*0030*/ 	.short	0x0000
        /*0032*/ 	.short	0x0000
        /*0034*/ 	.byte	0x00, 0xf5, 0x21, 0x00


	//----- nvinfo : EIATTR_SPARSE_MMA_MASK
	.align		4
.L_113:
        /*0038*/ 	.byte	0x03, 0x50
        /*003a*/ 	.short	0x0000


	//----- nvinfo : EIATTR_MAXREG_COUNT
	.align		4
        /*003c*/ 	.byte	0x03, 0x1b
        /*003e*/ 	.short	0x00ff


	//----- nvinfo : EIATTR_NUM_BARRIERS
	.align		4
        /*0040*/ 	.byte	0x02, 0x4c
        /*0042*/ 	.byte	0x01
	.zero		1


	//----- nvinfo : EIATTR_MERCURY_ISA_VERSION
	.align		4
        /*0044*/ 	.byte	0x03, 0x5f
        /*0046*/ 	.short	0x0101


	//----- nvinfo : EIATTR_VRC_CTA_INIT_COUNT
	.align		4
        /*0048*/ 	.byte	0x02, 0x4a
	.zero		1
	.zero		1


	//----- nvinfo : EIATTR_EXIT_INSTR_OFFSETS
	.align		4
        /*004c*/ 	.byte	0x04, 0x1c
        /*004e*/ 	.short	(.L_115 - .L_114)


	//   ....[0]....
.L_114:
        /*0050*/ 	.word	0x000000a0


	//   ....[1]....
        /*0054*/ 	.word	0x000001f0


	//   ....[2]....
        /*0058*/ 	.word	0x00000240


	//----- nvinfo : EIATTR_CRS_STACK_SIZE
	.align		4
.L_115:
        /*005c*/ 	.byte	0x04, 0x1e
        /*005e*/ 	.short	(.L_117 - .L_116)
.L_116:
        /*0060*/ 	.word	0x00000000


	//----- nvinfo : EIATTR_CBANK_PARAM_SIZE
	.align		4
.L_117:
        /*0064*/ 	.byte	0x03, 0x19
        /*0066*/ 	.short	0x0014


	//----- nvinfo : EIATTR_PARAM_CBANK
	.align		4
        /*0068*/ 	.byte	0x04, 0x0a
        /*006a*/ 	.short	(.L_119 - .L_118)
	.align		4
.L_118:
        /*006c*/ 	.word	index@(.nv.constant0._Z17reduceInterleavedPiS_j)
        /*0070*/ 	.short	0x0380
        /*0072*/ 	.short	0x0014


	//----- nvinfo : EIATTR_SW_WAR
	.align		4
.L_119:
        /*0074*/ 	.byte	0x04, 0x36
        /*0076*/ 	.short	(.L_121 - .L_120)
.L_120:
        /*0078*/ 	.word	0x00000008
.L_121:


//--------------------- .nv.info._Z20reduceNeighboredLessPiS_j --------------------------
	.section	.nv.info._Z20reduceNeighboredLessPiS_j,"",@"SHT_CUDA_INFO"
	.sectionflags	@""
	.align	4


	//----- nvinfo : EIATTR_CUDA_API_VERSION
	.align		4
        /*0000*/ 	.byte	0x04, 0x37
        /*0002*/ 	.short	(.L_123 - .L_122)
.L_122:
        /*0004*/ 	.word	0x00000082


	//----- nvinfo : EIATTR_KPARAM_INFO
	.align		4
.L_123:
        /*0008*/ 	.byte	0x04, 0x17
        /*000a*/ 	.short	(.L_125 - .L_124)
.L_124:
        /*000c*/ 	.word	0x00000000
        /*0010*/ 	.short	0x0002
        /*0012*/ 	.short	0x0010
        /*0014*/ 	.byte	0x00, 0xf0, 0x11, 0x00


	//----- nvinfo : EIATTR_KPARAM_INFO
	.align		4
.L_125:
        /*0018*/ 	.byte	0x04, 0x17
        /*001a*/ 	.short	(.L_127 - .L_126)
.L_126:
        /*001c*/ 	.word	0x00000000
        /*0020*/ 	.short	0x0001
        /*0022*/ 	.short	0x0008
        /*0024*/ 	.byte	0x00, 0xf5, 0x21, 0x00


	//----- nvinfo : EIATTR_KPARAM_INFO
	.align		4
.L_127:
        /*0028*/ 	.byte	0x04, 0x17
        /*002a*/ 	.short	(.L_129 - .L_128)
.L_128:
        /*002c*/ 	.word	0x00000000
        /*0030*/ 	.short	0x0000
        /*0032*/ 	.short	0x0000
        /*0034*/ 	.byte	0x00, 0xf5, 0x21, 0x00


	//----- nvinfo : EIATTR_SPARSE_MMA_MASK
	.align		4
.L_129:
        /*0038*/ 	.byte	0x03, 0x50
        /*003a*/ 	.short	0x0000


	//----- nvinfo : EIATTR_MAXREG_COUNT
	.align		4
        /*003c*/ 	.byte	0x03, 0x1b
        /*003e*/ 	.short	0x00ff


	//----- nvinfo : EIATTR_NUM_BARRIERS
	.align		4
        /*0040*/ 	.byte	0x02, 0x4c
        /*0042*/ 	.byte	0x01
	.zero		1


	//----- nvinfo : EIATTR_MERCURY_ISA_VERSION
	.align		4
        /*0044*/ 	.byte	0x03, 0x5f
        /*0046*/ 	.short	0x0101


	//----- nvinfo : EIATTR_VRC_CTA_INIT_COUNT
	.align		4
        /*0048*/ 	.byte	0x02, 0x4a
	.zero		1
	.zero		1


	//----- nvinfo : EIATTR_EXIT_INSTR_OFFSETS
	.align		4
        /*004c*/ 	.byte	0x04, 0x1c
        /*004e*/ 	.short	(.L_131 - .L_130)


	//   ....[0]....
.L_130:
        /*0050*/ 	.word	0x00000090


	//   ....[1]....
        /*0054*/ 	.word	0x00000210


	//   ....[2]....
        /*0058*/ 	.word	0x00000260


	//----- nvinfo : EIATTR_CRS_STACK_SIZE
	.align		4
.L_131:
        /*005c*/ 	.byte	0x04, 0x1e
        /*005e*/ 	.short	(.L_133 - .L_132)
.L_132:
        /*0060*/ 	.word	0x00000000


	//----- nvinfo : EIATTR_CBANK_PARAM_SIZE
	.align		4
.L_133:
        /*0064*/ 	.byte	0x03, 0x19
        /*0066*/ 	.short	0x0014


	//----- nvinfo : EIATTR_PARAM_CBANK
	.align		4
        /*0068*/ 	.byte	0x04, 0x0a
        /*006a*/ 	.short	(.L_135 - .L_134)
	.align		4
.L_134:
        /*006c*/ 	.word	index@(.nv.constant0._Z20reduceNeighboredLessPiS_j)
        /*0070*/ 	.short	0x0380
        /*0072*/ 	.short	0x0014


	//----- nvinfo : EIATTR_SW_WAR
	.align		4
.L_135:
        /*0074*/ 	.byte	0x04, 0x36
        /*0076*/ 	.short	(.L_137 - .L_136)
.L_136:
        /*0078*/ 	.word	0x00000008
.L_137:


//--------------------- .nv.info._Z16reduceNeighboredPiS_j --------------------------
	.section	.nv.info._Z16reduceNeighboredPiS_j,"",@"SHT_CUDA_INFO"
	.sectionflags	@""
	.align	4


	//----- nvinfo : EIATTR_CUDA_API_VERSION
	.align		4
        /*0000*/ 	.byte	0x04, 0x37
        /*0002*/ 	.short	(.L_139 - .L_138)
.L_138:
        /*0004*/ 	.word	0x00000082


	//----- nvinfo : EIATTR_KPARAM_INFO
	.align		4
.L_139:
        /*0008*/ 	.byte	0x04, 0x17
        /*000a*/ 	.short	(.L_141 - .L_140)
.L_140:
        /*000c*/ 	.word	0x00000000
        /*0010*/ 	.short	0x0002
        /*0012*/ 	.short	0x0010
        /*0014*/ 	.byte	0x00, 0xf0, 0x11, 0x00


	//----- nvinfo : EIATTR_KPARAM_INFO
	.align		4
.L_141:
        /*0018*/ 	.byte	0x04, 0x17
        /*001a*/ 	.short	(.L_143 - .L_142)
.L_142:
        /*001c*/ 	.word	0x00000000
        /*0020*/ 	.short	0x0001
        /*0022*/ 	.short	0x0008
        /*0024*/ 	.byte	0x00, 0xf5, 0x21, 0x00


	//----- nvinfo : EIATTR_KPARAM_INFO
	.align		4
.L_143:
        /*0028*/ 	.byte	0x04, 0x17
        /*002a*/ 	.short	(.L_145 - .L_144)
.L_144:
        /*002c*/ 	.word	0x00000000
        /*0030*/ 	.short	0x0000
        /*0032*/ 	.short	0x0000
        /*0034*/ 	.byte	0x00, 0xf5, 0x21, 0x00


	//----- nvinfo : EIATTR_SPARSE_MMA_MASK
	.align		4
.L_145:
        /*0038*/ 	.byte	0x03, 0x50
        /*003a*/ 	.short	0x0000


	//----- nvinfo : EIATTR_MAXREG_COUNT
	.align		4
        /*003c*/ 	.byte	0x03, 0x1b
        /*003e*/ 	.short	0x00ff


	//----- nvinfo : EIATTR_NUM_BARRIERS
	.align		4
        /*0040*/ 	.byte	0x02, 0x4c
        /*0042*/ 	.byte	0x01
	.zero		1


	//----- nvinfo : EIATTR_MERCURY_ISA_VERSION
	.align		4
        /*0044*/ 	.byte	0x03, 0x5f
        /*0046*/ 	.short	0x0101


	//----- nvinfo : EIATTR_VRC_CTA_INIT_COUNT
	.align		4
        /*0048*/ 	.byte	0x02, 0x4a
	.zero		1
	.zero		1


	//----- nvinfo : EIATTR_EXIT_INSTR_OFFSETS
	.align		4
        /*004c*/ 	.byte	0x04, 0x1c
        /*004e*/ 	.short	(.L_147 - .L_146)


	//   ....[0]....
.L_146:
        /*0050*/ 	.word	0x00000090


	//   ....[1]....
        /*0054*/ 	.word	0x00000200


	//   ....[2]....
        /*0058*/ 	.word	0x00000250


	//----- nvinfo : EIATTR_CRS_STACK_SIZE
	.align		4
.L_147:
        /*005c*/ 	.byte	0x04, 0x1e
        /*005e*/ 	.short	(.L_149 - .L_148)
.L_148:
        /*0060*/ 	.word	0x00000000


	//----- nvinfo : EIATTR_CBANK_PARAM_SIZE
	.align		4
.L_149:
        /*0064*/ 	.byte	0x03, 0x19
        /*0066*/ 	.short	0x0014


	//----- nvinfo : EIATTR_PARAM_CBANK
	.align		4
        /*0068*/ 	.byte	0x04, 0x0a
        /*006a*/ 	.short	(.L_151 - .L_150)
	.align		4
.L_150:
        /*006c*/ 	.word	index@(.nv.constant0._Z16reduceNeighboredPiS_j)
        /*0070*/ 	.short	0x0380
        /*0072*/ 	.short	0x0014


	//----- nvinfo : EIATTR_SW_WAR
	.align		4
.L_151:
        /*0074*/ 	.byte	0x04, 0x36
        /*0076*/ 	.short	(.L_153 - .L_152)
.L_152:
        /*0078*/ 	.word	0x00000008
.L_153:


//--------------------- .nv.callgraph             --------------------------
	.section	.nv.callgraph,"",@"SHT_CUDA_CALLGRAPH"
	.align	4
	.sectionentsize	8
	.align		4
        /*0000*/ 	.word	0x00000000
	.align		4
        /*0004*/ 	.word	0xffffffff
	.align		4
        /*0008*/ 	.word	0x00000000
	.align		4
        /*000c*/ 	.word	0xfffffffe
	.align		4
        /*0010*/ 	.word	0x00000000
	.align		4
        /*0014*/ 	.word	0xfffffffd
	.align		4
        /*0018*/ 	.word	0x00000000
	.align		4
        /*001c*/ 	.word	0xfffffffc


//--------------------- .text._Z6warmupPiS_j      --------------------------
	.section	.text._Z6warmupPiS_j,"ax",@progbits
	.align	128
        .global         _Z6warmupPiS_j
        .type           _Z6warmupPiS_j,@function
        .size           _Z6warmupPiS_j,(.L_x_38 - _Z6warmupPiS_j)
        .other          _Z6warmupPiS_j,@"STO_CUDA_ENTRY STV_DEFAULT"
_Z6warmupPiS_j:
.text._Z6warmupPiS_j:
[----:B------:R-:W-:Y:S01]  /*0000*/  LDC R1, c[0x0][0x37c] ;  /* 0x0000df00ff017b82 */ /* 0x000fe20000000800 */
[----:B------:R-:W0:Y:S01]  /*0010*/  S2R R13, SR_CTAID.X ;  /* 0x00000000000d7919 */ /* 0x000e220000002500 */
[----:B------:R-:W0:Y:S06]  /*0020*/  LDCU UR4, c[0x0][0x360] ;  /* 0x00006c00ff0477ac */ /* 0x000e2c0008000800 */
[----:B------:R-:W1:Y:S01]  /*0030*/  LDC.64 R2, c[0x0][0x380] ;  /* 0x0000e000ff027b82 */ /* 0x000e620000000a00 */
[----:B------:R-:W2:Y:S01]  /*0040*/  S2R R11, SR_TID.X ;  /* 0x00000000000b7919 */ /* 0x000ea20000002100 */
[----:B------:R-:W3:Y:S01]  /*0050*/  LDCU UR5, c[0x0][0x390] ;  /* 0x00007200ff0577ac */ /* 0x000ee20008000800 */
[----:B0-----:R-:W-:-:S05]  /*0060*/  IMAD R5, R13, UR4, RZ ;  /* 0x000000040d057c24 */ /* 0x001fca000f8e02ff */
[----:B--2---:R-:W-:-:S04]  /*0070*/  IADD3 R0, PT, PT, R5, R11, RZ ;  /* 0x0000000b05007210 */ /* 0x004fc80007ffe0ff */
[----:B---3--:R-:W-:-:S13]  /*0080*/  ISETP.GE.U32.AND P0, PT, R0, UR5, PT ;  /* 0x0000000500007c0c */ /* 0x008fda000bf06070 */
[----:B-1----:R-:W-:Y:S05]  /*0090*/  @P0 EXIT ;  /* 0x000000000000094d */ /* 0x002fea0003800000 */
[----:B------:R-:W-:-:S04]  /*00a0*/  IMAD.WIDE.U32 R2, R5, 0x4, R2 ;  /* 0x0000000405027825 */ /* 0x000fc800078e0002 */
[----:B------:R-:W-:Y:S01]  /*00b0*/  HFMA2 R7, -RZ, RZ, 0, 5.9604644775390625e-08 ;  /* 0x00000001ff077431 */ /* 0x000fe200000001ff */
[----:B------:R-:W0:Y:S01]  /*00c0*/  LDCU.64 UR6, c[0x0][0x358] ;  /* 0x00006b00ff0677ac */ /* 0x000e220008000a00 */
[----:B------:R-:W-:-:S07]  /*00d0*/  IMAD.WIDE.U32 R4, R11, 0x4, R2 ;  /* 0x000000040b047825 */ /* 0x000fce00078e0002 */
.L_x_2:
[----:B------:R-:W-:Y:S01]  /*00e0*/  SHF.L.U32 R8, R7, 0x1, RZ ;  /* 0x0000000107087819 */ /* 0x000fe200000006ff */
[----:B------:R-:W-:Y:S04]  /*00f0*/  BSSY.RECONVERGENT B0, `(.L_x_0) ;  /* 0x0000009000007945 */ /* 0x000fe80003800200 */
[----:B------:R-:W-:-:S05]  /*0100*/  VIADD R0, R8, 0xffffffff ;  /* 0xffffffff08007836 */ /* 0x000fca0000000000 */
[----:B------:R-:W-:-:S13]  /*0110*/  LOP3.LUT P0, RZ, R0, R11, RZ, 0xc0, !PT ;  /* 0x0000000b00ff7212 */ /* 0x000fda000780c0ff */
[----:B-1----:R-:W-:Y:S05]  /*0120*/  @P0 BRA `(.L_x_1) ;  /* 0x0000000000140947 */ /* 0x002fea0003800000 */
[----:B------:R-:W-:Y:S01]  /*0130*/  IMAD.WIDE R6, R7, 0x4, R4 ;  /* 0x0000000407067825 */ /* 0x000fe200078e0204 */
[----:B0-----:R-:W2:Y:S05]  /*0140*/  LDG.E R9, desc[UR6][R4.64] ;  /* 0x0000000604097981 */ /* 0x001eaa000c1e1900 */
[----:B------:R-:W2:Y:S02]  /*0150*/  LDG.E R6, desc[UR6][R6.64] ;  /* 0x0000000606067981 */ /* 0x000ea4000c1e1900 */
[----:B--2---:R-:W-:-:S05]  /*0160*/  IADD3 R9, PT, PT, R6, R9, RZ ;  /* 0x0000000906097210 */ /* 0x004fca0007ffe0ff */
[----:B------:R1:W-:Y:S02]  /*0170*/  STG.E desc[UR6][R4.64], R9 ;  /* 0x0000000904007986 */ /* 0x0003e4000c101906 */
.L_x_1:
[----:B0-----:R-:W-:Y:S05]  /*0180*/  BSYNC.RECONVERGENT B0 ;  /* 0x0000000000007941 */ /* 0x001fea0003800200 */
.L_x_0:
[----:B------:R-:W-:Y:S01]  /*0190*/  BAR.SYNC.DEFER_BLOCKING 0x0 ;  /* 0x0000000000007b1d */ /* 0x000fe20000010000 */
[----:B------:R-:W-:Y:S01]  /*01a0*/  ISETP.GT.U32.AND P0, PT, R8, UR4, PT ;  /* 0x0000000408007c0c */ /* 0x000fe2000bf04070 */
[----:B------:R-:W-:-:S12]  /*01b0*/  IMAD.MOV.U32 R7, RZ, RZ, R8 ;  /* 0x000000ffff077224 */ /* 0x000fd800078e0008 */
[----:B------:R-:W-:Y:S05]  /*01c0*/  @!P0 BRA `(.L_x_2) ;  /* 0xfffffffc00c48947 */ /* 0x000fea000383ffff */
[----:B------:R-:W-:-:S13]  /*01d0*/  ISETP.NE.AND P0, PT, R11, RZ, PT ;  /* 0x000000ff0b00720c */ /* 0x000fda0003f05270 */
[----:B------:R-:W-:Y:S05]  /*01e0*/  @P0 EXIT ;  /* 0x000000000000094d */ /* 0x000fea0003800000 */
[----:B------:R-:W2:Y:S01]  /*01f0*/  LDG.E R3, desc[UR6][R2.64] ;  /* 0x0000000602037981 */ /* 0x000ea2000c1e1900 */
[----:B-1----:R-:W0:Y:S02]  /*0200*/  LDC.64 R4, c[0x0][0x388] ;  /* 0x0000e200ff047b82 */ /* 0x002e240000000a00 */
[----:B0-----:R-:W-:-:S05]  /*0210*/  IMAD.WIDE.U32 R4, R13, 0x4, R4 ;  /* 0x000000040d047825 */ /* 0x001fca00078e0004 */
[----:B--2---:R-:W-:Y:S01]  /*0220*/  STG.E desc[UR6][R4.64], R3 ;  /* 0x0000000304007986 */ /* 0x004fe2000c101906 */
[----:B------:R-:W-:Y:S05]  /*0230*/  EXIT ;  /* 0x000000000000794d */ /* 0x000fea0003800000 */
.L_x_3:
[----:B------:R-:W-:-:S00]  /*0240*/  BRA `(.L_x_3) ;  /* 0xfffffffc00fc7947 */ /* 0x000fc0000383ffff */
[----:B------:R-:W-:-:S00]  /*0250*/  NOP ;  /* 0x0000000000007918 */ /* 0x000fc00000000000 */
        /* <DEDUP_REMOVED lines=10> */
.L_x_38:


//--------------------- .text._Z18reduceUnrollWarps8PiS_j --------------------------
	.section	.text._Z18reduceUnrollWarps8PiS_j,"ax",@progbits
	.align	128
        .global         _Z18reduceUnrollWarps8PiS_j
        .type           _Z18reduceUnrollWarps8PiS_j,@function
        .size           _Z18reduceUnrollWarps8PiS_j,(.L_x_39 - _Z18reduceUnrollWarps8PiS_j)
        .other          _Z18reduceUnrollWarps8PiS_j,@"STO_CUDA_ENTRY STV_DEFAULT"
_Z18reduceUnrollWarps8PiS_j:
.text._Z18reduceUnrollWarps8PiS_j:
[----:B------:R-:W-:Y:S01]  /*0000*/  LDC R1, c[0x0][0x37c] ;  /* 0x0000df00ff017b82 */ /* 0x000fe20000000800 */
[----:B------:R-:W0:Y:S07]  /*0010*/  S2R R15, SR_CTAID.X ;  /* 0x00000000000f7919 */ /* 0x000e2e0000002500 */
[----:B------:R-:W0:Y:S01]  /*0020*/  LDC R14, c[0x0][0x360] ;  /* 0x0000d800ff0e7b82 */ /* 0x000e220000000800 */
[----:B------:R-:W1:Y:S01]  /*0030*/  LDCU UR4, c[0x0][0x390] ;  /* 0x00007200ff0477ac */ /* 0x000e620008000800 */
[----:B------:R-:W-:Y:S01]  /*0040*/  BSSY.RECONVERGENT B0, `(.L_x_4) ;  /* 0x0000026000007945 */ /* 0x000fe20003800200 */
[----:B------:R-:W2:Y:S05]  /*0050*/  S2R R0, SR_TID.X ;  /* 0x0000000000007919 */ /* 0x000eaa0000002100 */
[----:B------:R-:W3:Y:S01]  /*0060*/  LDC.64 R2, c[0x0][0x380] ;  /* 0x0000e000ff027b82 */ /* 0x000ee20000000a00 */
[----:B0-----:R-:W-:-:S05]  /*0070*/  IMAD R17, R15, R14, RZ ;  /* 0x0000000e0f117224 */ /* 0x001fca00078e02ff */
[----:B------:R-:W-:-:S05]  /*0080*/  SHF.L.U32 R17, R17, 0x3, RZ ;  /* 0x0000000311117819 */ /* 0x000fca00000006ff */
[----:B--2---:R-:W-:-:S04]  /*0090*/  IMAD.IADD R5, R17, 0x1, R0 ;  /* 0x0000000111057824 */ /* 0x004fc800078e0200 */
[----:B------:R-:W-:-:S05]  /*00a0*/  IMAD R19, R14, 0x7, R5 ;  /* 0x000000070e137824 */ /* 0x000fca00078e0205 */
[----:B-1----:R-:W-:Y:S01]  /*00b0*/  ISETP.GE.U32.AND P0, PT, R19, UR4, PT ;  /* 0x0000000413007c0c */ /* 0x002fe2000bf06070 */
[----:B------:R-:W0:-:S12]  /*00c0*/  LDCU.64 UR4, c[0x0][0x358] ;  /* 0x00006b00ff0477ac */ /* 0x000e180008000a00 */
[----:B---3--:R-:W-:Y:S05]  /*00d0*/  @P0 BRA `(.L_x_5) ;  /* 0x0000000000700947 */ /* 0x008fea0003800000 */
[----:B------:R-:W1:Y:S01]  /*00e0*/  LDC.64 R6, c[0x0][0x380] ;  /* 0x0000e000ff067b82 */ /* 0x000e620000000a00 */
[----:B------:R-:W-:-:S05]  /*00f0*/  IMAD R25, R14, -0x6, R19 ;  /* 0xfffffffa0e197824 */ /* 0x000fca00078e0213 */
[----:B------:R-:W-:-:S05]  /*0100*/  IADD3 R21, PT, PT, R14, R25, RZ ;  /* 0x000000190e157210 */ /* 0x000fca0007ffe0ff */
[----:B------:R-:W-:-:S05]  /*0110*/  IMAD.IADD R23, R14, 0x1, R21 ;  /* 0x000000010e177824 */ /* 0x000fca00078e0215 */
[----:B------:R-:W-:-:S05]  /*0120*/  IADD3 R9, PT, PT, R14, R23, RZ ;  /* 0x000000170e097210 */ /* 0x000fca0007ffe0ff */
[----:B------:R-:W-:Y:S02]  /*0130*/  IMAD.IADD R11, R14, 0x1, R9 ;  /* 0x000000010e0b7824 */ /* 0x000fe400078e0209 */
[----:B-1----:R-:W-:-:S03]  /*0140*/  IMAD.WIDE.U32 R20, R21, 0x4, R6 ;  /* 0x0000000415147825 */ /* 0x002fc600078e0006 */
[----:B------:R-:W-:Y:S01]  /*0150*/  IADD3 R13, PT, PT, R14, R11, RZ ;  /* 0x0000000b0e0d7210 */ /* 0x000fe20007ffe0ff */
[--C-:B------:R-:W-:Y:S02]  /*0160*/  IMAD.WIDE.U32 R24, R25, 0x4, R6.reuse ;  /* 0x0000000419187825 */ /* 0x100fe400078e0006 */
[----:B0-----:R-:W2:Y:S02]  /*0170*/  LDG.E R21, desc[UR4][R20.64] ;  /* 0x0000000414157981 */ /* 0x001ea4000c1e1900 */
[--C-:B------:R-:W-:Y:S02]  /*0180*/  IMAD.WIDE.U32 R4, R5, 0x4, R6.reuse ;  /* 0x0000000405047825 */ /* 0x100fe400078e0006 */
[----:B------:R-:W2:Y:S02]  /*0190*/  LDG.E R16, desc[UR4][R24.64] ;  /* 0x0000000418107981 */ /* 0x000ea4000c1e1900 */
[--C-:B------:R-:W-:Y:S02]  /*01a0*/  IMAD.WIDE.U32 R22, R23, 0x4, R6.reuse ;  /* 0x0000000417167825 */ /* 0x100fe400078e0006 */
[----:B------:R-:W2:Y:S02]  /*01b0*/  LDG.E R18, desc[UR4][R4.64] ;  /* 0x0000000404127981 */ /* 0x000ea4000c1e1900 */
[----:B------:R-:W-:-:S02]  /*01c0*/  IMAD.WIDE.U32 R8, R9, 0x4, R6 ;  /* 0x0000000409087825 */ /* 0x000fc400078e0006 */
[----:B------:R-:W3:Y:S02]  /*01d0*/  LDG.E R22, desc[UR4][R22.64] ;  /* 0x0000000416167981 */ /* 0x000ee4000c1e1900 */
[--C-:B------:R-:W-:Y:S02]  /*01e0*/  IMAD.WIDE.U32 R10, R11, 0x4, R6.reuse ;  /* 0x000000040b0a7825 */ /* 0x100fe400078e0006 */
[----:B------:R-:W3:Y:S02]  /*01f0*/  LDG.E R9, desc[UR4][R8.64] ;  /* 0x0000000408097981 */ /* 0x000ee4000c1e1900 */
[--C-:B------:R-:W-:Y:S02]  /*0200*/  IMAD.WIDE.U32 R12, R13, 0x4, R6.reuse ;  /* 0x000000040d0c7825 */ /* 0x100fe400078e0006 */
[----:B------:R-:W4:Y:S02]  /*0210*/  LDG.E R10, desc[UR4][R10.64] ;  /* 0x000000040a0a7981 */ /* 0x000f24000c1e1900 */
[----:B------:R-:W-:-:S02]  /*0220*/  IMAD.WIDE.U32 R6, R19, 0x4, R6 ;  /* 0x0000000413067825 */ /* 0x000fc400078e0006 */
[----:B------:R-:W4:Y:S04]  /*0230*/  LDG.E R13, desc[UR4][R12.64] ;  /* 0x000000040c0d7981 */ /* 0x000f28000c1e1900 */
[----:B------:R-:W5:Y:S01]  /*0240*/  LDG.E R6, desc[UR4][R6.64] ;  /* 0x0000000406067981 */ /* 0x000f62000c1e1900 */
[----:B--2---:R-:W-:-:S04]  /*0250*/  IADD3 R16, PT, PT, R21, R16, R18 ;  /* 0x0000001015107210 */ /* 0x004fc80007ffe012 */
[----:B---3--:R-:W-:-:S04]  /*0260*/  IADD3 R16, PT, PT, R9, R16, R22 ;  /* 0x0000001009107210 */ /* 0x008fc80007ffe016 */
[----:B----4-:R-:W-:-:S05]  /*0270*/  IADD3 R19, PT, PT, R13, R16, R10 ;  /* 0x000000100d137210 */ /* 0x010fca0007ffe00a */
[----:B-----5:R-:W-:-:S05]  /*0280*/  IMAD.IADD R19, R6, 0x1, R19 ;  /* 0x0000000106137824 */ /* 0x020fca00078e0213 */
[----:B------:R1:W-:Y:S02]  /*0290*/  STG.E desc[UR4][R4.64], R19 ;  /* 0x0000001304007986 */ /* 0x0003e4000c101904 */
.L_x_5:
[----:B0-----:R-:W-:Y:S05]  /*02a0*/  BSYNC.RECONVERGENT B0 ;  /* 0x0000000000007941 */ /* 0x001fea0003800200 */
.L_x_4:
[----:B------:R-:W-:Y:S01]  /*02b0*/  BAR.SYNC.DEFER_BLOCKING 0x0 ;  /* 0x0000000000007b1d */ /* 0x000fe20000010000 */
[----:B------:R-:W-:Y:S02]  /*02c0*/  ISETP.GE.U32.AND P0, PT, R14, 0x42, PT ;  /* 0x000000420e00780c */ /* 0x000fe40003f06070 */
[----:B------:R-:W-:-:S04]  /*02d0*/  LEA R2, P1, R17, R2, 0x2 ;  /* 0x0000000211027211 */ /* 0x000fc800078210ff */
[----:B------:R-:W-:-:S03]  /*02e0*/  LEA.HI.X R3, R17, R3, RZ, 0x2, P1 ;  /* 0x0000000311037211 */ /* 0x000fc600008f14ff */
[----:B-1----:R-:W-:-:S04]  /*02f0*/  IMAD.WIDE.U32 R4, R0, 0x4, R2 ;  /* 0x0000000400047825 */ /* 0x002fc800078e0002 */
[----:B------:R-:W-:Y:S05]  /*0300*/  @!P0 BRA `(.L_x_6) ;  /* 0x0000000000388947 */ /* 0x000fea0003800000 */
.L_x_9:
[----:B------:R-:W-:Y:S01]  /*0310*/  SHF.R.U32.HI R11, RZ, 0x1, R14 ;  /* 0x00000001ff0b7819 */ /* 0x000fe2000001160e */
[----:B------:R-:W-:Y:S03]  /*0320*/  BSSY.RECONVERGENT B0, `(.L_x_7) ;  /* 0x0000008000007945 */ /* 0x000fe60003800200 */
[----:B------:R-:W-:-:S13]  /*0330*/  ISETP.GE.U32.AND P0, PT, R0, R11, PT ;  /* 0x0000000b0000720c */ /* 0x000fda0003f06070 */
[----:B0-----:R-:W-:Y:S05]  /*0340*/  @P0 BRA `(.L_x_8) ;  /* 0x0000000000140947 */ /* 0x001fea0003800000 */
[----:B------:R-:W-:Y:S01]  /*0350*/  IMAD.WIDE.U32 R6, R11, 0x4, R4 ;  /* 0x000000040b067825 */ /* 0x000fe200078e0004 */
[----:B------:R-:W2:Y:S05]  /*0360*/  LDG.E R9, desc[UR4][R4.64] ;  /* 0x0000000404097981 */ /* 0x000eaa000c1e1900 */
[----:B------:R-:W2:Y:S02]  /*0370*/  LDG.E R6, desc[UR4][R6.64] ;  /* 0x0000000406067981 */ /* 0x000ea4000c1e1900 */
[----:B--2---:R-:W-:-:S05]  /*0380*/  IADD3 R9, PT, PT, R6, R9, RZ ;  /* 0x0000000906097210 */ /* 0x004fca0007ffe0ff */
[----:B------:R0:W-:Y:S02]  /*0390*/  STG.E desc[UR4][R4.64], R9 ;  /* 0x0000000904007986 */ /* 0x0001e4000c101904 */
.L_x_8:
[----:B------:R-:W-:Y:S05]  /*03a0*/  BSYNC.RECONVERGENT B0 ;  /* 0x0000000000007941 */ /* 0x000fea0003800200 */
.L_x_7:
[----:B------:R-:W-:Y:S01]  /*03b0*/  BAR.SYNC.DEFER_BLOCKING 0x0 ;  /* 0x0000000000007b1d */ /* 0x000fe20000010000 */
[----:B------:R-:W-:Y:S01]  /*03c0*/  ISETP.GT.U32.AND P0, PT, R14, 0x83, PT ;  /* 0x000000830e00780c */ /* 0x000fe20003f04070 */
[----:B------:R-:W-:-:S12]  /*03d0*/  IMAD.MOV.U32 R14, RZ, RZ, R11 ;  /* 0x000000ffff0e7224 */ /* 0x000fd800078e000b */
[----:B------:R-:W-:Y:S05]  /*03e0*/  @P0 BRA `(.L_x_9) ;  /* 0xfffffffc00c80947 */ /* 0x000fea000383ffff */
.L_x_6:
[----:B------:R-:W-:-:S13]  /*03f0*/  ISETP.GT.U32.AND P0, PT, R0, 0x1f, PT ;  /* 0x0000001f0000780c */ /* 0x000fda0003f04070 */
[----:B------:R-:W-:Y:S05]  /*0400*/  @P0 EXIT ;  /* 0x000000000000094d */ /* 0x000fea0003800000 */
[----:B------:R-:W2:Y:S04]  /*0410*/  LDG.E.STRONG.SYS R6, desc[UR4][R4.64+0x80] ;  /* 0x0000800404067981 */ /* 0x000ea8000c1f5900 */
[----:B------:R-:W2:Y:S02]  /*0420*/  LDG.E.STRONG.SYS R7, desc[UR4][R4.64] ;  /* 0x0000000404077981 */ /* 0x000ea4000c1f5900 */
[----:B--2---:R-:W-:-:S05]  /*0430*/  IADD3 R7, PT, PT, R6, R7, RZ ;  /* 0x0000000706077210 */ /* 0x004fca0007ffe0ff */
[----:B------:R1:W-:Y:S04]  /*0440*/  STG.E.STRONG.SYS desc[UR4][R4.64], R7 ;  /* 0x0000000704007986 */ /* 0x0003e8000c115904 */
[----:B------:R-:W2:Y:S04]  /*0450*/  LDG.E.STRONG.SYS R6, desc[UR4][R4.64+0x40] ;  /* 0x0000400404067981 */ /* 0x000ea8000c1f5900 */
[----:B0-----:R-:W2:Y:S02]  /*0460*/  LDG.E.STRONG.SYS R9, desc[UR4][R4.64] ;  /* 0x0000000404097981 */ /* 0x001ea4000c1f5900 */
[----:B--2---:R-:W-:-:S05]  /*0470*/  IMAD.IADD R9, R6, 0x1, R9 ;  /* 0x0000000106097824 */ /* 0x004fca00078e0209 */
[----:B------:R0:W-:Y:S04]  /*0480*/  STG.E.STRONG.SYS desc[UR4][R4.64], R9 ;  /* 0x0000000904007986 */ /* 0x0001e8000c115904 */
[----:B------:R-:W2:Y:S04]  /*0490*/  LDG.E.STRONG.SYS R6, desc[UR4][R4.64+0x20] ;  /* 0x0000200404067981 */ /* 0x000ea8000c1f5900 */
[----:B------:R-:W2:Y:S02]  /*04a0*/  LDG.E.STRONG.SYS R11, desc[UR4][R4.64] ;  /* 0x00000004040b7981 */ /* 0x000ea4000c1f5900 */
[----:B--2---:R-:W-:-:S05]  /*04b0*/  IADD3 R11, PT, PT, R6, R11, RZ ;  /* 0x0000000b060b7210 */ /* 0x004fca0007ffe0ff */
[----:B------:R2:W-:Y:S04]  /*04c0*/  STG.E.STRONG.SYS desc[UR4][R4.64], R11 ;  /* 0x0000000b04007986 */ /* 0x0005e8000c115904 */
[----:B------:R-:W3:Y:S04]  /*04d0*/  LDG.E.STRONG.SYS R6, desc[UR4][R4.64+0x10] ;  /* 0x0000100404067981 */ /* 0x000ee8000c1f5900 */
[----:B------:R-:W3:Y:S02]  /*04e0*/  LDG.E.STRONG.SYS R13, desc[UR4][R4.64] ;  /* 0x00000004040d7981 */ /* 0x000ee4000c1f5900 */
[----:B---3--:R-:W-:-:S05]  /*04f0*/  IMAD.IADD R13, R6, 0x1, R13 ;  /* 0x00000001060d7824 */ /* 0x008fca00078e020d */
[----:B------:R2:W-:Y:S04]  /*0500*/  STG.E.STRONG.SYS desc[UR4][R4.64], R13 ;  /* 0x0000000d04007986 */ /* 0x0005e8000c115904 */
[----:B------:R-:W3:Y:S04]  /*0510*/  LDG.E.STRONG.SYS R6, desc[UR4][R4.64+0x8] ;  /* 0x0000080404067981 */ /* 0x000ee8000c1f5900 */
[----:B-1----:R-:W3:Y:S02]  /*0520*/  LDG.E.STRONG.SYS R7, desc[UR4][R4.64] ;  /* 0x0000000404077981 */ /* 0x002ee4000c1f5900 */
[----:B---3--:R-:W-:-:S05]  /*0530*/  IADD3 R7, PT, PT, R6, R7, RZ ;  /* 0x0000000706077210 */ /* 0x008fca0007ffe0ff */
[----:B------:R2:W-:Y:S04]  /*0540*/  STG.E.STRONG.SYS desc[UR4][R4.64], R7 ;  /* 0x0000000704007986 */ /* 0x0005e8000c115904 */
[----:B------:R-:W3:Y:S04]  /*0550*/  LDG.E.STRONG.SYS R6, desc[UR4][R4.64+0x4] ;  /* 0x0000040404067981 */ /* 0x000ee8000c1f5900 */
[----:B0-----:R-:W3:Y:S01]  /*0560*/  LDG.E.STRONG.SYS R9, desc[UR4][R4.64] ;  /* 0x0000000404097981 */ /* 0x001ee2000c1f5900 */
[----:B------:R-:W-:Y:S02]  /*0570*/  ISETP.NE.AND P0, PT, R0, RZ, PT ;  /* 0x000000ff0000720c */ /* 0x000fe40003f05270 */
[----:B---3--:R-:W-:-:S05]  /*0580*/  IADD3 R9, PT, PT, R6, R9, RZ ;  /* 0x0000000906097210 */ /* 0x008fca0007ffe0ff */
[----:B------:R2:W-:Y:S06]  /*0590*/  STG.E.STRONG.SYS desc[UR4][R4.64], R9 ;  /* 0x0000000904007986 */ /* 0x0005ec000c115904 */
[----:B------:R-:W-:Y:S05]  /*05a0*/  @P0 EXIT ;  /* 0x000000000000094d */ /* 0x000fea0003800000 */
[----:B------:R-:W3:Y:S01]  /*05b0*/  LDG.E R3, desc[UR4][R2.64] ;  /* 0x0000000402037981 */ /* 0x000ee2000c1e1900 */
[----:B--2---:R-:W0:Y:S02]  /*05c0*/  LDC.64 R4, c[0x0][0x388] ;  /* 0x0000e200ff047b82 */ /* 0x004e240000000a00 */
[----:B0-----:R-:W-:-:S05]  /*05d0*/  IMAD.WIDE.U32 R4, R15, 0x4, R4 ;  /* 0x000000040f047825 */ /* 0x001fca00078e0004 */
[----:B---3--:R-:W-:Y:S01]  /*05e0*/  STG.E desc[UR4][R4.64], R3 ;  /* 0x0000000304007986 */ /* 0x008fe2000c101904 */
[----:B------:R-:W-:Y:S05]  /*05f0*/  EXIT ;  /* 0x000000000000794d */ /* 0x000fea0003800000 */
.L_x_10:
        /* <DEDUP_REMOVED lines=16> */
.L_x_39:


//--------------------- .text._Z16reduceUnrolling8PiS_j --------------------------
	.section	.text._Z16reduceUnrolling8PiS_j,"ax",@progbits
	.align	128
        .global         _Z16reduceUnrolling8PiS_j
        .type           _Z16reduceUnrolling8PiS_j,@function
        .size           _Z16reduceUnrolling8PiS_j,(.L_x_40 - _Z16reduceUnrolling8PiS_j)
        .other          _Z16reduceUnrolling8PiS_j,@"STO_CUDA_ENTRY STV_DEFAULT"
_Z16reduceUnrolling8PiS_j:
.text._Z16reduceUnrolling8PiS_j:
        /* <DEDUP_REMOVED lines=8> */
[----:B------:R-:W-:-:S04]  /*0080*/  SHF.L.U32 R0, R0, 0x3, RZ ;  /* 0x0000000300007819 */ /* 0x000fc800000006ff */
[----:B--2---:R-:W-:-:S05]  /*0090*/  IADD3 R5, PT, PT, R0, R15, RZ ;  /* 0x0000000f00057210 */ /* 0x004fca0007ffe0ff */
[----:B------:R-:W-:-:S05]  /*00a0*/  IMAD R19, R14, 0x7, R5 ;  /* 0x000000070e137824 */ /* 0x000fca00078e0205 */
[----:B-1----:R-:W-:Y:S01]  /*00b0*/  ISETP.GE.U32.AND P0, PT, R19, UR4, PT ;  /* 0x0000000413007c0c */ /* 0x002fe2000bf06070 */
[----:B------:R-:W0:-:S12]  /*00c0*/  LDCU.64 UR4, c[0x0][0x358] ;  /* 0x00006b00ff0477ac */ /* 0x000e180008000a00 */
[----:B---3--:R-:W-:Y:S05]  /*00d0*/  @P0 BRA `(.L_x_12) ;  /* 0x0000000000700947 */ /* 0x008fea0003800000 */
[----:B------:R-:W1:Y:S01]  /*00e0*/  LDC.64 R6, c[0x0][0x380] ;  /* 0x0000e000ff067b82 */ /* 0x000e620000000a00 */
[----:B------:R-:W-:-:S04]  /*00f0*/  IMAD R25, R14, -0x6, R19 ;  /* 0xfffffffa0e197824 */ /* 0x000fc800078e0213 */
[----:B------:R-:W-:-:S05]  /*0100*/  IMAD.IADD R21, R14, 0x1, R25 ;  /* 0x000000010e157824 */ /* 0x000fca00078e0219 */
[----:B------:R-:W-:-:S05]  /*0110*/  IADD3 R23, PT, PT, R14, R21, RZ ;  /* 0x000000150e177210 */ /* 0x000fca0007ffe0ff */
[----:B------:R-:W-:-:S05]  /*0120*/  IMAD.IADD R9, R14, 0x1, R23 ;  /* 0x000000010e097824 */ /* 0x000fca00078e0217 */
[----:B------:R-:W-:Y:S01]  /*0130*/  IADD3 R11, PT, PT, R14, R9, RZ ;  /* 0x000000090e0b7210 */ /* 0x000fe20007ffe0ff */
        /* <DEDUP_REMOVED lines=22> */
.L_x_12:
[----:B0-----:R-:W-:Y:S05]  /*02a0*/  BSYNC.RECONVERGENT B0 ;  /* 0x0000000000007941 */ /* 0x001fea0003800200 */
.L_x_11:
[----:B------:R-:W-:Y:S01]  /*02b0*/  BAR.SYNC.DEFER_BLOCKING 0x0 ;  /* 0x0000000000007b1d */ /* 0x000fe20000010000 */
[----:B------:R-:W-:Y:S02]  /*02c0*/  ISETP.GE.U32.AND P0, PT, R14, 0x2, PT ;  /* 0x000000020e00780c */ /* 0x000fe40003f06070 */
[----:B------:R-:W-:-:S04]  /*02d0*/  LEA R2, P1, R0, R2, 0x2 ;  /* 0x0000000200027211 */ /* 0x000fc800078210ff */
[----:B------:R-:W-:-:S07]  /*02e0*/  LEA.HI.X R3, R0, R3, RZ, 0x2, P1 ;  /* 0x0000000300037211 */ /* 0x000fce00008f14ff */
[----:B------:R-:W-:Y:S05]  /*02f0*/  @!P0 BRA `(.L_x_13) ;  /* 0x00000000003c8947 */ /* 0x000fea0003800000 */
[----:B-1----:R-:W-:-:S07]  /*0300*/  IMAD.WIDE.U32 R4, R15, 0x4, R2 ;  /* 0x000000040f047825 */ /* 0x002fce00078e0002 */
.L_x_16:
        /* <DEDUP_REMOVED lines=9> */
.L_x_15:
[----:B------:R-:W-:Y:S05]  /*03a0*/  BSYNC.RECONVERGENT B0 ;  /* 0x0000000000007941 */ /* 0x000fea0003800200 */
.L_x_14:
[----:B------:R-:W-:Y:S01]  /*03b0*/  BAR.SYNC.DEFER_BLOCKING 0x0 ;  /* 0x0000000000007b1d */ /* 0x000fe20000010000 */
[----:B------:R-:W-:Y:S02]  /*03c0*/  ISETP.GT.U32.AND P0, PT, R14, 0x3, PT ;  /* 0x000000030e00780c */ /* 0x000fe40003f04070 */
[----:B------:R-:W-:-:S11]  /*03d0*/  MOV R14, R0 ;  /* 0x00000000000e7202 */ /* 0x000fd60000000f00 */
[----:B------:R-:W-:Y:S05]  /*03e0*/  @P0 BRA `(.L_x_16) ;  /* 0xfffffffc00c80947 */ /* 0x000fea000383ffff */
.L_x_13:
[----:B------:R-:W-:-:S13]  /*03f0*/  ISETP.NE.AND P0, PT, R15, RZ, PT ;  /* 0x000000ff0f00720c */ /* 0x000fda0003f05270 */
[----:B------:R-:W-:Y:S05]  /*0400*/  @P0 EXIT ;  /* 0x000000000000094d */ /* 0x000fea0003800000 */
[----:B------:R-:W2:Y:S01]  /*0410*/  LDG.E R3, desc[UR4][R2.64] ;  /* 0x0000000402037981 */ /* 0x000ea2000c1e1900 */
[----:B01----:R-:W0:Y:S02]  /*0420*/  LDC.64 R4, c[0x0][0x388] ;  /* 0x0000e200ff047b82 */ /* 0x003e240000000a00 */
[----:B0-----:R-:W-:-:S05]  /*0430*/  IMAD.WIDE.U32 R4, R17, 0x4, R4 ;  /* 0x0000000411047825 */ /* 0x001fca00078e0004 */
[----:B--2---:R-:W-:Y:S01]  /*0440*/  STG.E desc[UR4][R4.64], R3 ;  /* 0x0000000304007986 */ /* 0x004fe2000c101904 */
[----:B------:R-:W-:Y:S05]  /*0450*/  EXIT ;  /* 0x000000000000794d */ /* 0x000fea0003800000 */
.L_x_17:
        /* <DEDUP_REMOVED lines=10> */
.L_x_40:


//--------------------- .text._Z16reduceUnrolling2PiS_j --------------------------
	.section	.text._Z16reduceUnrolling2PiS_j,"ax",@progbits
	.align	128
        .global         _Z16reduceUnrolling2PiS_j
        .type           _Z16reduceUnrolling2PiS_j,@function
        .size           _Z16reduceUnrolling2PiS_j,(.L_x_41 - _Z16reduceUnrolling2PiS_j)
        .other          _Z16reduceUnrolling2PiS_j,@"STO_CUDA_ENTRY STV_DEFAULT"
_Z16reduceUnrolling2PiS_j:
.text._Z16reduceUnrolling2PiS_j:
[----:B------:R-:W-:Y:S01]  /*0000*/  LDC R1, c[0x0][0x37c] ;  /* 0x0000df00ff017b82 */ /* 0x000fe20000000800 */
[----:B------:R-:W0:Y:S01]  /*0010*/  S2R R0, SR_CTAID.X ;  /* 0x0000000000007919 */ /* 0x000e220000002500 */
[----:B------:R-:W0:Y:S06]  /*0020*/  LDCU UR6, c[0x0][0x360] ;  /* 0x00006c00ff0677ac */ /* 0x000e2c0008000800 */
[----:B------:R-:W1:Y:S01]  /*0030*/  LDC.64 R12, c[0x0][0x380] ;  /* 0x0000e000ff0c7b82 */ /* 0x000e620000000a00 */
[----:B------:R-:W2:Y:S01]  /*0040*/  S2R R10, SR_TID.X ;  /* 0x00000000000a7919 */ /* 0x000ea20000002100 */
[----:B------:R-:W3:Y:S01]  /*0050*/  LDCU UR4, c[0x0][0x390] ;  /* 0x00007200ff0477ac */ /* 0x000ee20008000800 */
[----:B0-----:R-:W-:-:S04]  /*0060*/  IMAD R2, R0, UR6, RZ ;  /* 0x0000000600027c24 */ /* 0x001fc8000f8e02ff */
[----:B------:R-:W-:-:S05]  /*0070*/  IMAD.SHL.U32 R7, R2, 0x2, RZ ;  /* 0x0000000202077824 */ /* 0x000fca00078e00ff */
[----:B--2---:R-:W-:-:S05]  /*0080*/  IADD3 R9, PT, PT, R7, R10, RZ ;  /* 0x0000000a07097210 */ /* 0x004fca0007ffe0ff */
[----:B------:R-:W-:-:S05]  /*0090*/  VIADD R3, R9, UR6 ;  /* 0x0000000609037c36 */ /* 0x000fca0008000000 */
[----:B---3--:R-:W-:Y:S01]  /*00a0*/  ISETP.GE.U32.AND P0, PT, R3, UR4, PT ;  /* 0x0000000403007c0c */ /* 0x008fe2000bf06070 */
[----:B------:R-:W0:-:S12]  /*00b0*/  LDCU.64 UR4, c[0x0][0x358] ;  /* 0x00006b00ff0477ac */ /* 0x000e180008000a00 */
[----:B------:R-:W2:Y:S02]  /*00c0*/  @!P0 LDC.64 R4, c[0x0][0x380] ;  /* 0x0000e000ff048b82 */ /* 0x000ea40000000a00 */
[----:B--2---:R-:W-:-:S04]  /*00d0*/  @!P0 IMAD.WIDE.U32 R2, R3, 0x4, R4 ;  /* 0x0000000403028825 */ /* 0x004fc800078e0004 */
[----:B------:R-:W-:Y:S02]  /*00e0*/  @!P0 IMAD.WIDE.U32 R4, R9, 0x4, R4 ;  /* 0x0000000409048825 */ /* 0x000fe400078e0004 */
[----:B0-----:R-:W2:Y:S04]  /*00f0*/  @!P0 LDG.E R2, desc[UR4][R2.64] ;  /* 0x0000000402028981 */ /* 0x001ea8000c1e1900 */
[----:B------:R-:W2:Y:S01]  /*0100*/  @!P0 LDG.E R9, desc[UR4][R4.64] ;  /* 0x0000000404098981 */ /* 0x000ea2000c1e1900 */
[----:B------:R-:W-:Y:S01]  /*0110*/  IMAD.U32 R8, RZ, RZ, UR6 ;  /* 0x00000006ff087e24 */ /* 0x000fe2000f8e00ff */
[----:B-1----:R-:W-:-:S04]  /*0120*/  LEA R6, P1, R7, R12, 0x2 ;  /* 0x0000000c07067211 */ /* 0x002fc800078210ff */
[----:B------:R-:W-:Y:S02]  /*0130*/  LEA.HI.X R7, R7, R13, RZ, 0x2, P1 ;  /* 0x0000000d07077211 */ /* 0x000fe400008f14ff */
[----:B--2---:R-:W-:-:S05]  /*0140*/  @!P0 IADD3 R9, PT, PT, R2, R9, RZ ;  /* 0x0000000902098210 */ /* 0x004fca0007ffe0ff */
[----:B------:R0:W-:Y:S01]  /*0150*/  @!P0 STG.E desc[UR4][R4.64], R9 ;  /* 0x0000000904008986 */ /* 0x0001e2000c101904 */
[----:B------:R-:W-:Y:S01]  /*0160*/  BAR.SYNC.DEFER_BLOCKING 0x0 ;  /* 0x0000000000007b1d */ /* 0x000fe20000010000 */
[----:B------:R-:W-:-:S13]  /*0170*/  ISETP.GE.U32.AND P0, PT, R8, 0x2, PT ;  /* 0x000000020800780c */ /* 0x000fda0003f06070 */
[----:B0-----:R-:W-:Y:S05]  /*0180*/  @!P0 BRA `(.L_x_18) ;  /* 0x00000000003c8947 */ /* 0x001fea0003800000 */
[----:B------:R-:W-:-:S07]  /*0190*/  IMAD.WIDE.U32 R2, R10, 0x4, R6 ;  /* 0x000000040a027825 */ /* 0x000fce00078e0006 */
.L_x_21:
        /* <DEDUP_REMOVED lines=9> */
.L_x_20:
[----:B------:R-:W-:Y:S05]  /*0230*/  BSYNC.RECONVERGENT B0 ;  /* 0x0000000000007941 */ /* 0x000fea0003800200 */
.L_x_19:
[----:B------:R-:W-:Y:S01]  /*0240*/  BAR.SYNC.DEFER_BLOCKING 0x0 ;  /* 0x0000000000007b1d */ /* 0x000fe20000010000 */
[----:B------:R-:W-:Y:S01]  /*0250*/  ISETP.GT.U32.AND P0, PT, R8, 0x3, PT ;  /* 0x000000030800780c */ /* 0x000fe20003f04070 */
[----:B------:R-:W-:-:S12]  /*0260*/  IMAD.MOV.U32 R8, RZ, RZ, R11 ;  /* 0x000000ffff087224 */ /* 0x000fd800078e000b */
[----:B------:R-:W-:Y:S05]  /*0270*/  @P0 BRA `(.L_x_21) ;  /* 0xfffffffc00c80947 */ /* 0x000fea000383ffff */
.L_x_18:
[----:B------:R-:W-:-:S13]  /*0280*/  ISETP.NE.AND P0, PT, R10, RZ, PT ;  /* 0x000000ff0a00720c */ /* 0x000fda0003f05270 */
[----:B------:R-:W-:Y:S05]  /*0290*/  @P0 EXIT ;  /* 0x000000000000094d */ /* 0x000fea0003800000 */
[----:B------:R-:W2:Y:S01]  /*02a0*/  LDG.E R7, desc[UR4][R6.64] ;  /* 0x0000000406077981 */ /* 0x000ea2000c1e1900 */
[----:B0-----:R-:W0:Y:S02]  /*02b0*/  LDC.64 R2, c[0x0][0x388] ;  /* 0x0000e200ff027b82 */ /* 0x001e240000000a00 */
[----:B0-----:R-:W-:-:S05]  /*02c0*/  IMAD.WIDE.U32 R2, R0, 0x4, R2 ;  /* 0x0000000400027825 */ /* 0x001fca00078e0002 */
[----:B--2---:R-:W-:Y:S01]  /*02d0*/  STG.E desc[UR4][R2.64], R7 ;  /* 0x0000000702007986 */ /* 0x004fe2000c101904 */
[----:B------:R-:W-:Y:S05]  /*02e0*/  EXIT ;  /* 0x000000000000794d */ /* 0x000fea0003800000 */
.L_x_22:
        /* <DEDUP_REMOVED lines=9> */
.L_x_41:


//--------------------- .text._Z17reduceInterleavedPiS_j --------------------------
	.section	.text._Z17reduceInterleavedPiS_j,"ax",@progbits
	.align	128
        .global         _Z17reduceInterleavedPiS_j
        .type           _Z17reduceInterleavedPiS_j,@function
        .size           _Z17reduceInterleavedPiS_j,(.L_x_42 - _Z17reduceInterleavedPiS_j)
        .other          _Z17reduceInterleavedPiS_j,@"STO_CUDA_ENTRY STV_DEFAULT"
_Z17reduceInterleavedPiS_j:
.text._Z17reduceInterleavedPiS_j:
[----:B------:R-:W-:Y:S01]  /*0000*/  LDC R1, c[0x0][0x37c] ;  /* 0x0000df00ff017b82 */ /* 0x000fe20000000800 */
[----:B------:R-:W0:Y:S01]  /*0010*/  S2R R11, SR_CTAID.X ;  /* 0x00000000000b7919 */ /* 0x000e220000002500 */
[----:B------:R-:W0:Y:S06]  /*0020*/  LDCU UR4, c[0x0][0x360] ;  /* 0x00006c00ff0477ac */ /* 0x000e2c0008000800 */
[----:B------:R-:W1:Y:S01]  /*0030*/  LDC.64 R2, c[0x0][0x380] ;  /* 0x0000e000ff027b82 */ /* 0x000e620000000a00 */
[----:B------:R-:W2:Y:S01]  /*0040*/  S2R R8, SR_TID.X ;  /* 0x0000000000087919 */ /* 0x000ea20000002100 */
[----:B------:R-:W3:Y:S01]  /*0050*/  LDCU UR5, c[0x0][0x390] ;  /* 0x00007200ff0577ac */ /* 0x000ee20008000800 */
[----:B0-----:R-:W-:-:S04]  /*0060*/  IMAD R5, R11, UR4, RZ ;  /* 0x000000040b057c24 */ /* 0x001fc8000f8e02ff */
[----:B--2---:R-:W-:-:S05]  /*0070*/  IMAD.IADD R0, R5, 0x1, R8 ;  /* 0x0000000105007824 */ /* 0x004fca00078e0208 */
[----:B---3--:R-:W-:Y:S01]  /*0080*/  ISETP.GE.U32.AND P0, PT, R0, UR5, PT ;  /* 0x0000000500007c0c */ /* 0x008fe2000bf06070 */
[----:B------:R-:W-:-:S12]  /*0090*/  IMAD.U32 R0, RZ, RZ, UR4 ;  /* 0x00000004ff007e24 */ /* 0x000fd8000f8e00ff */
[----:B-1----:R-:W-:Y:S05]  /*00a0*/  @P0 EXIT ;  /* 0x000000000000094d */ /* 0x002fea0003800000 */
[----:B------:R-:W-:Y:S01]  /*00b0*/  ISETP.GE.U32.AND P0, PT, R0, 0x2, PT ;  /* 0x000000020000780c */ /* 0x000fe20003f06070 */
[----:B------:R-:W0:Y:S01]  /*00c0*/  LDCU.64 UR4, c[0x0][0x358] ;  /* 0x00006b00ff0477ac */ /* 0x000e220008000a00 */
[----:B------:R-:W-:-:S11]  /*00d0*/  IMAD.WIDE.U32 R2, R5, 0x4, R2 ;  /* 0x0000000405027825 */ /* 0x000fd600078e0002 */
[----:B------:R-:W-:Y:S05]  /*00e0*/  @!P0 BRA `(.L_x_23) ;  /* 0x00000000003c8947 */ /* 0x000fea0003800000 */
[----:B------:R-:W-:-:S07]  /*00f0*/  IMAD.WIDE.U32 R4, R8, 0x4, R2 ;  /* 0x0000000408047825 */ /* 0x000fce00078e0002 */
.L_x_26:
[----:B------:R-:W-:Y:S01]  /*0100*/  SHF.R.U32.HI R13, RZ, 0x1, R0 ;  /* 0x00000001ff0d7819 */ /* 0x000fe20000011600 */
[----:B------:R-:W-:Y:S03]  /*0110*/  BSSY.RECONVERGENT B0, `(.L_x_24) ;  /* 0x0000008000007945 */ /* 0x000fe60003800200 */
[----:B------:R-:W-:-:S13]  /*0120*/  ISETP.GE.U32.AND P0, PT, R8, R13, PT ;  /* 0x0000000d0800720c */ /* 0x000fda0003f06070 */
[----:B-1----:R-:W-:Y:S05]  /*0130*/  @P0 BRA `(.L_x_25) ;  /* 0x0000000000140947 */ /* 0x002fea0003800000 */
[----:B------:R-:W-:Y:S01]  /*0140*/  IMAD.WIDE.U32 R6, R13, 0x4, R4 ;  /* 0x000000040d067825 */ /* 0x000fe200078e0004 */
[----:B0-----:R-:W2:Y:S05]  /*0150*/  LDG.E R9, desc[UR4][R4.64] ;  /* 0x0000000404097981 */ /* 0x001eaa000c1e1900 */
[----:B------:R-:W2:Y:S02]  /*0160*/  LDG.E R6, desc[UR4][R6.64] ;  /* 0x0000000406067981 */ /* 0x000ea4000c1e1900 */
[----:B--2---:R-:W-:-:S05]  /*0170*/  IADD3 R9, PT, PT, R6, R9, RZ ;  /* 0x0000000906097210 */ /* 0x004fca0007ffe0ff */
[----:B------:R1:W-:Y:S02]  /*0180*/  STG.E desc[UR4][R4.64], R9 ;  /* 0x0000000904007986 */ /* 0x0003e4000c101904 */
.L_x_25:
[----:B0-----:R-:W-:Y:S05]  /*0190*/  BSYNC.RECONVERGENT B0 ;  /* 0x0000000000007941 */ /* 0x001fea0003800200 */
.L_x_24:
[----:B------:R-:W-:Y:S01]  /*01a0*/  BAR.SYNC.DEFER_BLOCKING 0x0 ;  /* 0x0000000000007b1d */ /* 0x000fe20000010000 */
[----:B------:R-:W-:Y:S02]  /*01b0*/  ISETP.GT.U32.AND P0, PT, R0, 0x3, PT ;  /* 0x000000030000780c */ /* 0x000fe40003f04070 */
[----:B------:R-:W-:-:S11]  /*01c0*/  MOV R0, R13 ;  /* 0x0000000d00007202 */ /* 0x000fd60000000f00 */
[----:B------:R-:W-:Y:S05]  /*01d0*/  @P0 BRA `(.L_x_26) ;  /* 0xfffffffc00c80947 */ /* 0x000fea000383ffff */
.L_x_23:
[----:B------:R-:W-:-:S13]  /*01e0*/  ISETP.NE.AND P0, PT, R8, RZ, PT ;  /* 0x000000ff0800720c */ /* 0x000fda0003f05270 */
[----:B0-----:R-:W-:Y:S05]  /*01f0*/  @P0 EXIT ;  /* 0x000000000000094d */ /* 0x001fea0003800000 */
[----:B------:R-:W2:Y:S01]  /*0200*/  LDG.E R3, desc[UR4][R2.64] ;  /* 0x0000000402037981 */ /* 0x000ea2000c1e1900 */
[----:B-1----:R-:W0:Y:S02]  /*0210*/  LDC.64 R4, c[0x0][0x388] ;  /* 0x0000e200ff047b82 */ /* 0x002e240000000a00 */
[----:B0-----:R-:W-:-:S05]  /*0220*/  IMAD.WIDE.U32 R4, R11, 0x4, R4 ;  /* 0x000000040b047825 */ /* 0x001fca00078e0004 */
[----:B--2---:R-:W-:Y:S01]  /*0230*/  STG.E desc[UR4][R4.64], R3 ;  /* 0x0000000304007986 */ /* 0x004fe2000c101904 */
[----:B------:R-:W-:Y:S05]  /*0240*/  EXIT ;  /* 0x000000000000794d */ /* 0x000fea0003800000 */
.L_x_27:
        /* <DEDUP_REMOVED lines=11> */
.L_x_42:


//--------------------- .text._Z20reduceNeighboredLessPiS_j --------------------------
	.section	.text._Z20reduceNeighboredLessPiS_j,"ax",@progbits
	.align	128
        .global         _Z20reduceNeighboredLessPiS_j
        .type           _Z20reduceNeighboredLessPiS_j,@function
        .size           _Z20reduceNeighboredLessPiS_j,(.L_x_43 - _Z20reduceNeighboredLessPiS_j)
        .other          _Z20reduceNeighboredLessPiS_j,@"STO_CUDA_ENTRY STV_DEFAULT"
_Z20reduceNeighboredLessPiS_j:
.text._Z20reduceNeighboredLessPiS_j:
[----:B------:R-:W-:Y:S01]  /*0000*/  LDC R1, c[0x0][0x37c] ;  /* 0x0000df00ff017b82 */ /* 0x000fe20000000800 */
[----:B------:R-:W0:Y:S01]  /*0010*/  S2R R11, SR_CTAID.X ;  /* 0x00000000000b7919 */ /* 0x000e220000002500 */
[----:B------:R-:W0:Y:S01]  /*0020*/  LDCU UR6, c[0x0][0x360] ;  /* 0x00006c00ff0677ac */ /* 0x000e220008000800 */
[----:B------:R-:W1:Y:S01]  /*0030*/  S2R R0, SR_TID.X ;  /* 0x0000000000007919 */ /* 0x000e620000002100 */
[----:B------:R-:W2:Y:S01]  /*0040*/  LDCU UR4, c[0x0][0x390] ;  /* 0x00007200ff0477ac */ /* 0x000ea20008000800 */
[----:B0-----:R-:W-:-:S05]  /*0050*/  IMAD R5, R11, UR6, RZ ;  /* 0x000000060b057c24 */ /* 0x001fca000f8e02ff */
[----:B-1----:R-:W-:-:S04]  /*0060*/  IADD3 R2, PT, PT, R5, R0, RZ ;  /* 0x0000000005027210 */ /* 0x002fc80007ffe0ff */
[----:B--2---:R-:W-:Y:S02]  /*0070*/  ISETP.GE.U32.AND P0, PT, R2, UR4, PT ;  /* 0x0000000402007c0c */ /* 0x004fe4000bf06070 */
[----:B------:R-:W0:Y:S11]  /*0080*/  LDC.64 R2, c[0x0][0x380] ;  /* 0x0000e000ff027b82 */ /* 0x000e360000000a00 */
[----:B------:R-:W-:Y:S05]  /*0090*/  @P0 EXIT ;  /* 0x000000000000094d */ /* 0x000fea0003800000 */
[----:B------:R-:W-:Y:S01]  /*00a0*/  UISETP.GE.U32.AND UP0, UPT, UR6, 0x2, UPT ;  /* 0x000000020600788c */ /* 0x000fe2000bf06070 */
[----:B0-----:R-:W-:Y:S01]  /*00b0*/  IMAD.WIDE.U32 R2, R5, 0x4, R2 ;  /* 0x0000000405027825 */ /* 0x001fe200078e0002 */
[----:B------:R-:W0:Y:S07]  /*00c0*/  LDCU.64 UR8, c[0x0][0x358] ;  /* 0x00006b00ff0877ac */ /* 0x000e2e0008000a00 */
[----:B------:R-:W-:Y:S05]  /*00d0*/  BRA.U !UP0, `(.L_x_28) ;  /* 0x0000000108487547 */ /* 0x000fea000b800000 */
[----:B------:R-:W-:-:S05]  /*00e0*/  UMOV UR4, 0x1 ;  /* 0x0000000100047882 */ /* 0x000fca0000000000 */
.L_x_31:
[----:B------:R-:W-:Y:S01]  /*00f0*/  USHF.L.U32 UR5, UR4, 0x1, URZ ;  /* 0x0000000104057899 */ /* 0x000fe200080006ff */
[----:B------:R-:W-:Y:S05]  /*0100*/  BSSY.RECONVERGENT B0, `(.L_x_29) ;  /* 0x000000b000007945 */ /* 0x000fea0003800200 */
[----:B-1----:R-:W-:-:S05]  /*0110*/  IMAD R7, R0, UR5, RZ ;  /* 0x0000000500077c24 */ /* 0x002fca000f8e02ff */
[----:B------:R-:W-:-:S13]  /*0120*/  ISETP.GE.U32.AND P0, PT, R7, UR6, PT ;  /* 0x0000000607007c0c */ /* 0x000fda000bf06070 */
[----:B------:R-:W-:Y:S05]  /*0130*/  @P0 BRA `(.L_x_30) ;  /* 0x00000000001c0947 */ /* 0x000fea0003800000 */
[C---:B------:R-:W-:Y:S01]  /*0140*/  IADD3 R5, PT, PT, R7.reuse, UR4, RZ ;  /* 0x0000000407057c10 */ /* 0x040fe2000fffe0ff */
[----:B------:R-:W-:-:S04]  /*0150*/  IMAD.WIDE.U32 R6, R7, 0x4, R2 ;  /* 0x0000000407067825 */ /* 0x000fc800078e0002 */
[----:B------:R-:W-:Y:S01]  /*0160*/  IMAD.WIDE.U32 R4, R5, 0x4, R2 ;  /* 0x0000000405047825 */ /* 0x000fe200078e0002 */
[----:B0-----:R-:W2:Y:S05]  /*0170*/  LDG.E R9, desc[UR8][R6.64] ;  /* 0x0000000806097981 */ /* 0x001eaa000c1e1900 */
[----:B------:R-:W2:Y:S02]  /*0180*/  LDG.E R4, desc[UR8][R4.64] ;  /* 0x0000000804047981 */ /* 0x000ea4000c1e1900 */
[----:B--2---:R-:W-:-:S05]  /*0190*/  IADD3 R9, PT, PT, R4, R9, RZ ;  /* 0x0000000904097210 */ /* 0x004fca0007ffe0ff */
[----:B------:R1:W-:Y:S02]  /*01a0*/  STG.E desc[UR8][R6.64], R9 ;  /* 0x0000000906007986 */ /* 0x0003e4000c101908 */
.L_x_30:
[----:B0-----:R-:W-:Y:S05]  /*01b0*/  BSYNC.RECONVERGENT B0 ;  /* 0x0000000000007941 */ /* 0x001fea0003800200 */
.L_x_29:
[----:B------:R-:W-:Y:S01]  /*01c0*/  BAR.SYNC.DEFER_BLOCKING 0x0 ;  /* 0x0000000000007b1d */ /* 0x000fe20000010000 */
[----:B------:R-:W-:-:S05]  /*01d0*/  UISETP.GE.U32.AND UP0, UPT, UR5, UR6, UPT ;  /* 0x000000060500728c */ /* 0x000fca000bf06070 */
[----:B------:R-:W-:-:S04]  /*01e0*/  UMOV UR4, UR5 ;  /* 0x0000000500047c82 */ /* 0x000fc80008000000 */
[----:B------:R-:W-:Y:S05]  /*01f0*/  BRA.U !UP0, `(.L_x_31) ;  /* 0xfffffffd08bc7547 */ /* 0x000fea000b83ffff */
.L_x_28:
[----:B------:R-:W-:-:S13]  /*0200*/  ISETP.NE.AND P0, PT, R0, RZ, PT ;  /* 0x000000ff0000720c */ /* 0x000fda0003f05270 */
[----:B0-----:R-:W-:Y:S05]  /*0210*/  @P0 EXIT ;  /* 0x000000000000094d */ /* 0x001fea0003800000 */
[----:B------:R-:W2:Y:S01]  /*0220*/  LDG.E R3, desc[UR8][R2.64] ;  /* 0x0000000802037981 */ /* 0x000ea2000c1e1900 */
[----:B------:R-:W0:Y:S02]  /*0230*/  LDC.64 R4, c[0x0][0x388] ;  /* 0x0000e200ff047b82 */ /* 0x000e240000000a00 */
[----:B0-----:R-:W-:-:S05]  /*0240*/  IMAD.WIDE.U32 R4, R11, 0x4, R4 ;  /* 0x000000040b047825 */ /* 0x001fca00078e0004 */
[----:B--2---:R-:W-:Y:S01]  /*0250*/  STG.E desc[UR8][R4.64], R3 ;  /* 0x0000000304007986 */ /* 0x004fe2000c101908 */
[----:B------:R-:W-:Y:S05]  /*0260*/  EXIT ;  /* 0x000000000000794d */ /* 0x000fea0003800000 */
.L_x_32:
        /* <DEDUP_REMOVED lines=9> */
.L_x_43:


//--------------------- .text._Z16reduceNeighboredPiS_j --------------------------
	.section	.text._Z16reduceNeighboredPiS_j,"ax",@progbits
	.align	128
        .global         _Z16reduceNeighboredPiS_j
        .type           _Z16reduceNeighboredPiS_j,@function
        .size           _Z16reduceNeighboredPiS_j,(.L_x_44 - _Z16reduceNeighboredPiS_j)
        .other          _Z16reduceNeighboredPiS_j,@"STO_CUDA_ENTRY STV_DEFAULT"
_Z16reduceNeighboredPiS_j:
.text._Z16reduceNeighboredPiS_j:
        /* <DEDUP_REMOVED lines=10> */
[----:B------:R-:W-:Y:S01]  /*00a0*/  UISETP.GE.U32.AND UP0, UPT, UR4, 0x2, UPT ;  /* 0x000000020400788c */ /* 0x000fe2000bf06070 */
[----:B------:R-:W-:Y:S01]  /*00b0*/  IMAD.WIDE.U32 R2, R5, 0x4, R2 ;  /* 0x0000000405027825 */ /* 0x000fe200078e0002 */
[----:B------:R-:W0:Y:S07]  /*00c0*/  LDCU.64 UR6, c[0x0][0x358] ;  /* 0x00006b00ff0677ac */ /* 0x000e2e0008000a00 */
[----:B------:R-:W-:Y:S05]  /*00d0*/  BRA.U !UP0, `(.L_x_33) ;  /* 0x0000000108447547 */ /* 0x000fea000b800000 */
[----:B------:R-:W-:Y:S02]  /*00e0*/  HFMA2 R7, -RZ, RZ, 0, 5.9604644775390625e-08 ;  /* 0x00000001ff077431 */ /* 0x000fe400000001ff */
[----:B------:R-:W-:-:S07]  /*00f0*/  IMAD.WIDE.U32 R4, R11, 0x4, R2 ;  /* 0x000000040b047825 */ /* 0x000fce00078e0002 */
.L_x_36:
        /* <DEDUP_REMOVED lines=10> */
.L_x_35:
[----:B0-----:R-:W-:Y:S05]  /*01a0*/  BSYNC.RECONVERGENT B0 ;  /* 0x0000000000007941 */ /* 0x001fea0003800200 */
.L_x_34:
[----:B------:R-:W-:Y:S01]  /*01b0*/  BAR.SYNC.DEFER_BLOCKING 0x0 ;  /* 0x0000000000007b1d */ /* 0x000fe20000010000 */
[----:B------:R-:W-:Y:S01]  /*01c0*/  ISETP.GE.U32.AND P0, PT, R8, UR4, PT ;  /* 0x0000000408007c0c */ /* 0x000fe2000bf06070 */
[----:B------:R-:W-:-:S12]  /*01d0*/  IMAD.MOV.U32 R7, RZ, RZ, R8 ;  /* 0x000000ffff077224 */ /* 0x000fd800078e0008 */
[----:B------:R-:W-:Y:S05]  /*01e0*/  @!P0 BRA `(.L_x_36) ;  /* 0xfffffffc00c48947 */ /* 0x000fea000383ffff */
.L_x_33:
[----:B------:R-:W-:-:S13]  /*01f0*/  ISETP.NE.AND P0, PT, R11, RZ, PT ;  /* 0x000000ff0b00720c */ /* 0x000fda0003f05270 */
[----:B0-----:R-:W-:Y:S05]  /*0200*/  @P0 EXIT ;  /* 0x000000000000094d */ /* 0x001fea0003800000 */
[----:B------:R-:W2:Y:S01]  /*0210*/  LDG.E R3, desc[UR6][R2.64] ;  /* 0x0000000602037981 */ /* 0x000ea2000c1e1900 */
[----:B-1----:R-:W0:Y:S02]  /*0220*/  LDC.64 R4, c[0x0][0x388] ;  /* 0x0000e200ff047b82 */ /* 0x002e240000000a00 */
[----:B0-----:R-:W-:-:S05]  /*0230*/  IMAD.WIDE.U32 R4, R13, 0x4, R4 ;  /* 0x000000040d047825 */ /* 0x001fca00078e0004 */
[----:B--2---:R-:W-:Y:S01]  /*0240*/  STG.E desc[UR6][R4.64], R3 ;  /* 0x0000000304007986 */ /* 0x004fe2000c101906 */
[----:B------:R-:W-:Y:S05]  /*0250*/  EXIT ;  /* 0x000000000000794d */ /* 0x000fea0003800000 */
.L_x_37:
        /* <DEDUP_REMOVED lines=10> */
.L_x_44:


//--------------------- .nv.shared.reserved.0     --------------------------
	.section	.nv.shared.reserved.0,"aw",@nobits
	.weak		__nv_reservedSMEM_offset_0_alias
	.size		__nv_reservedSMEM_offset_0_alias, 0, 64
	.other		__nv_reservedSMEM_offset_0_alias,@"STO_CUDA_RESERVED_SHARED STV_DEFAULT"
__nv_reservedSMEM_offset_0_alias:
	.zero		0
	.zero		64


//--------------------- .nv.constant0._Z6warmupPiS_j --------------------------
	.section	.nv.constant0._Z6warmupPiS_j,"a",@progbits
	.sectionflags	@""
	.align	4
.nv.constant0._Z6warmupPiS_j:
	.zero		916


//--------------------- .nv.constant0._Z18reduceUnrollWarps8PiS_j --------------------------
	.section	.nv.constant0._Z18reduceUnrollWarps8PiS_j,"a",@progbits
	.sectionflags	@""
	.align	4
.nv.constant0._Z18reduceUnrollWarps8PiS_j:
	.zero		916


//--------------------- .nv.constant0._Z16reduceUnrolling8PiS_j --------------------------
	.section	.nv.constant0._Z16reduceUnrolling8PiS_j,"a",@progbits
	.sectionflags	@""
	.align	4
.nv.constant0._Z16reduceUnrolling8PiS_j:
	.zero		916


//--------------------- .nv.constant0._Z16reduceUnrolling2PiS_j --------------------------
	.section	.nv.constant0._Z16reduceUnrolling2PiS_j,"a",@progbits
	.sectionflags	@""
	.align	4
.nv.constant0._Z16reduceUnrolling2PiS_j:
	.zero		916


//--------------------- .nv.constant0._Z17reduceInterleavedPiS_j --------------------------
	.section	.nv.constant0._Z17reduceInterleavedPiS_j,"a",@progbits
	.sectionflags	@""
	.align	4
.nv.constant0._Z17reduceInterleavedPiS_j:
	.zero		916


//--------------------- .nv.constant0._Z20reduceNeighboredLessPiS_j --------------------------
	.section	.nv.constant0._Z20reduceNeighboredLessPiS_j,"a",@progbits
	.sectionflags	@""
	.align	4
.nv.constant0._Z20reduceNeighboredLessPiS_j:
	.zero		916


//--------------------- .nv.constant0._Z16reduceNeighboredPiS_j --------------------------
	.section	.nv.constant0._Z16reduceNeighboredPiS_j,"a",@progbits
	.sectionflags	@""
	.align	4
.nv.constant0._Z16reduceNeighboredPiS_j:
	.zero		916


//--------------------- SYMBOLS --------------------------

	.type		.nv.reservedSmem.offset0,@object
	.size		.nv.reservedSmem.offset0,0x4
